	.target	sm_90a

	.elftype	@"ET_EXEC"


//--------------------- .note.nv.tkinfo           --------------------------
	.section	.note.nv.tkinfo,"",@"SHT_NOTE"
	.sectionflags	@"SHF_NOTE_NV_TKINFO"
	.tkinfo
        /*0018*/ 	.word	0x00000002
        /*0030*/ 	.string	""
        /*0030*/ 	.string	"ptxas"
        /*0030*/ 	.string	"Cuda compilation tools, release 13.0, V13.0.88"
        /*0030*/ 	.string	"Build cuda_13.0.r13.0/compiler.36424714_0"
        /*0030*/ 	.string	"-arch sm_90a -m 64 "



//--------------------- .note.nv.cuinfo           --------------------------
	.section	.note.nv.cuinfo,"",@"SHT_NOTE"
	.sectionflags	@"SHF_NOTE_NV_CUINFO"
        /*0018*/ 	.short	0x0002
        /*001a*/ 	.short	0x005a
        /*001c*/ 	.short	0x0082
	.zero		2


//--------------------- .nv.info                  --------------------------
	.section	.nv.info,"",@"SHT_CUDA_INFO"
	.align	4


	//----- nvinfo : EIATTR_REGCOUNT
	.align		4
        /*0000*/ 	.byte	0x04, 0x2f
        /*0002*/ 	.short	(.L_15 - .L_14)
	.align		4
.L_14:
        /*0004*/ 	.word	index@(_ZN7cutlass13device_kernelINS_4gemm6kernel13GemmUniversalIN4cute5tupleIJiiiiEEENS1_10collective13CollectiveMmaINS1_34MainloopSm90TmaGmmaWarpSpecializedILi5ENS5_IJNS4_1CILi1EEESB_SB_EEENS1_35KernelTmaWarpSpecializedCooperativeEEENS5_IJNSA_ILi256EEENSA_ILi64EEESG_EEENS_10bfloat16_tENS5_IJlSB_lEEESI_SJ_NS4_8TiledMMAINS4_8MMA_AtomIJNS4_4SM904GMMA27MMA_64x64x16_F32BF16BF16_SSILNSN_5MajorE0ELSP_0ELNSN_7ScaleInE1ELSQ_1EEEEEENS4_6LayoutINS5_IJNSA_ILi2EEESB_SB_EEENS5_IJSB_NSA_ILi0EEESW_EEEEENS5_IJNS4_10UnderscoreESZ_SZ_EEEEENS4_13SM90_TMA_LOADENS4_14ComposedLayoutINS4_7SwizzleILi3ELi4ELi3EEENS4_18smem_ptr_flag_bitsILi16EEENST_INS5_IJNSA_ILi8EEESG_EEENS5_IJSG_SB_EEEEEEEvNS4_8identityES12_S1C_vS1D_EENS_8epilogue10collective6detail29Sm90TmaWarpSpecializedAdapterINS1G_15DefaultEpilogueISI_SJ_SJ_NS1F_6thread17LinearCombinationISI_Li1EffLNS1K_9ScaleType4KindE0ELNS_15FloatRoundStyleE2ESI_EENS1_15EpilogueDefaultEEEEEvvEEEEvNT_6ParamsE)
        /*0008*/ 	.word	0x000000a8


	//----- nvinfo : EIATTR_FRAME_SIZE
	.align		4
.L_15:
        /*000c*/ 	.byte	0x04, 0x11
        /*000e*/ 	.short	(.L_17 - .L_16)
	.align		4
.L_16:
        /*0010*/ 	.word	index@(_ZN7cutlass13device_kernelINS_4gemm6kernel13GemmUniversalIN4cute5tupleIJiiiiEEENS1_10collective13CollectiveMmaINS1_34MainloopSm90TmaGmmaWarpSpecializedILi5ENS5_IJNS4_1CILi1EEESB_SB_EEENS1_35KernelTmaWarpSpecializedCooperativeEEENS5_IJNSA_ILi256EEENSA_ILi64EEESG_EEENS_10bfloat16_tENS5_IJlSB_lEEESI_SJ_NS4_8TiledMMAINS4_8MMA_AtomIJNS4_4SM904GMMA27MMA_64x64x16_F32BF16BF16_SSILNSN_5MajorE0ELSP_0ELNSN_7ScaleInE1ELSQ_1EEEEEENS4_6LayoutINS5_IJNSA_ILi2EEESB_SB_EEENS5_IJSB_NSA_ILi0EEESW_EEEEENS5_IJNS4_10UnderscoreESZ_SZ_EEEEENS4_13SM90_TMA_LOADENS4_14ComposedLayoutINS4_7SwizzleILi3ELi4ELi3EEENS4_18smem_ptr_flag_bitsILi16EEENST_INS5_IJNSA_ILi8EEESG_EEENS5_IJSG_SB_EEEEEEEvNS4_8identityES12_S1C_vS1D_EENS_8epilogue10collective6detail29Sm90TmaWarpSpecializedAdapterINS1G_15DefaultEpilogueISI_SJ_SJ_NS1F_6thread17LinearCombinationISI_Li1EffLNS1K_9ScaleType4KindE0ELNS_15FloatRoundStyleE2ESI_EENS1_15EpilogueDefaultEEEEEvvEEEEvNT_6ParamsE)
        /*0014*/ 	.word	0x00000000


	//----- nvinfo : EIATTR_MIN_STACK_SIZE
	.align		4
.L_17:
        /*0018*/ 	.byte	0x04, 0x12
        /*001a*/ 	.short	(.L_19 - .L_18)
	.align		4
.L_18:
        /*001c*/ 	.word	index@(_ZN7cutlass13device_kernelINS_4gemm6kernel13GemmUniversalIN4cute5tupleIJiiiiEEENS1_10collective13CollectiveMmaINS1_34MainloopSm90TmaGmmaWarpSpecializedILi5ENS5_IJNS4_1CILi1EEESB_SB_EEENS1_35KernelTmaWarpSpecializedCooperativeEEENS5_IJNSA_ILi256EEENSA_ILi64EEESG_EEENS_10bfloat16_tENS5_IJlSB_lEEESI_SJ_NS4_8TiledMMAINS4_8MMA_AtomIJNS4_4SM904GMMA27MMA_64x64x16_F32BF16BF16_SSILNSN_5MajorE0ELSP_0ELNSN_7ScaleInE1ELSQ_1EEEEEENS4_6LayoutINS5_IJNSA_ILi2EEESB_SB_EEENS5_IJSB_NSA_ILi0EEESW_EEEEENS5_IJNS4_10UnderscoreESZ_SZ_EEEEENS4_13SM90_TMA_LOADENS4_14ComposedLayoutINS4_7SwizzleILi3ELi4ELi3EEENS4_18smem_ptr_flag_bitsILi16EEENST_INS5_IJNSA_ILi8EEESG_EEENS5_IJSG_SB_EEEEEEEvNS4_8identityES12_S1C_vS1D_EENS_8epilogue10collective6detail29Sm90TmaWarpSpecializedAdapterINS1G_15DefaultEpilogueISI_SJ_SJ_NS1F_6thread17LinearCombinationISI_Li1EffLNS1K_9ScaleType4KindE0ELNS_15FloatRoundStyleE2ESI_EENS1_15EpilogueDefaultEEEEEvvEEEEvNT_6ParamsE)
        /*0020*/ 	.word	0x00000000
.L_19:


//--------------------- .nv.compat                --------------------------
	.section	.nv.compat,"",@"SHT_CUDA_COMPAT_INFO"
	.align	4
        /*0000*/ 	.byte	0x02, 0x09, 0x01, 0x00, 0x02, 0x02, 0x04, 0x00, 0x02, 0x05, 0x05, 0x00, 0x03, 0x07, 0x01, 0x01
        /*0010*/ 	.byte	0x02, 0x03, 0x01, 0x00, 0x02, 0x06, 0x01, 0x00, 0x04, 0x0b, 0x08, 0x00, 0x00, 0x00, 0x00, 0x00
        /*0020*/ 	.byte	0x00, 0x00, 0x00, 0x00


//--------------------- .nv.info._ZN7cutlass13device_kernelINS_4gemm6kernel13GemmUniversalIN4cute5tupleIJiiiiEEENS1_10collective13CollectiveMmaINS1_34MainloopSm90TmaGmmaWarpSpecializedILi5ENS5_IJNS4_1CILi1EEESB_SB_EEENS1_35KernelTmaWarpSpecializedCooperativeEEENS5_IJNSA_ILi256EEENSA_ILi64EEESG_EEENS_10bfloat16_tENS5_IJlSB_lEEESI_SJ_NS4_8TiledMMAINS4_8MMA_AtomIJNS4_4SM904GMMA27MMA_64x64x16_F32BF16BF16_SSILNSN_5MajorE0ELSP_0ELNSN_7ScaleInE1ELSQ_1EEEEEENS4_6LayoutINS5_IJNSA_ILi2EEESB_SB_EEENS5_IJSB_NSA_ILi0EEESW_EEEEENS5_IJNS4_10UnderscoreESZ_SZ_EEEEENS4_13SM90_TMA_LOADENS4_14ComposedLayoutINS4_7SwizzleILi3ELi4ELi3EEENS4_18smem_ptr_flag_bitsILi16EEENST_INS5_IJNSA_ILi8EEESG_EEENS5_IJSG_SB_EEEEEEEvNS4_8identityES12_S1C_vS1D_EENS_8epilogue10collective6detail29Sm90TmaWarpSpecializedAdapterINS1G_15DefaultEpilogueISI_SJ_SJ_NS1F_6thread17LinearCombinationISI_Li1EffLNS1K_9ScaleType4KindE0ELNS_15FloatRoundStyleE2ESI_EENS1_15EpilogueDefaultEEEEEvvEEEEvNT_6ParamsE --------------------------
	.section	.nv.info._ZN7cutlass13device_kernelINS_4gemm6kernel13GemmUniversalIN4cute5tupleIJiiiiEEENS1_10collective13CollectiveMmaINS1_34MainloopSm90TmaGmmaWarpSpecializedILi5ENS5_IJNS4_1CILi1EEESB_SB_EEENS1_35KernelTmaWarpSpecializedCooperativeEEENS5_IJNSA_ILi256EEENSA_ILi64EEESG_EEENS_10bfloat16_tENS5_IJlSB_lEEESI_SJ_NS4_8TiledMMAINS4_8MMA_AtomIJNS4_4SM904GMMA27MMA_64x64x16_F32BF16BF16_SSILNSN_5MajorE0ELSP_0ELNSN_7ScaleInE1ELSQ_1EEEEEENS4_6LayoutINS5_IJNSA_ILi2EEESB_SB_EEENS5_IJSB_NSA_ILi0EEESW_EEEEENS5_IJNS4_10UnderscoreESZ_SZ_EEEEENS4_13SM90_TMA_LOADENS4_14ComposedLayoutINS4_7SwizzleILi3ELi4ELi3EEENS4_18smem_ptr_flag_bitsILi16EEENST_INS5_IJNSA_ILi8EEESG_EEENS5_IJSG_SB_EEEEEEEvNS4_8identityES12_S1C_vS1D_EENS_8epilogue10collective6detail29Sm90TmaWarpSpecializedAdapterINS1G_15DefaultEpilogueISI_SJ_SJ_NS1F_6thread17LinearCombinationISI_Li1EffLNS1K_9ScaleType4KindE0ELNS_15FloatRoundStyleE2ESI_EENS1_15EpilogueDefaultEEEEEvvEEEEvNT_6ParamsE,"",@"SHT_CUDA_INFO"
	.sectionflags	@""
	.align	4


	//----- nvinfo : EIATTR_CUDA_API_VERSION
	.align		4
        /*0000*/ 	.byte	0x04, 0x37
        /*0002*/ 	.short	(.L_21 - .L_20)
.L_20:
        /*0004*/ 	.word	0x00000082


	//----- nvinfo : EIATTR_KPARAM_INFO
	.align		4
.L_21:
        /*0008*/ 	.byte	0x04, 0x17
        /*000a*/ 	.short	(.L_23 - .L_22)
.L_22:
        /*000c*/ 	.word	0x00000000
        /*0010*/ 	.short	0x0000
        /*0012*/ 	.short	0x0070
        /*0014*/ 	.byte	0x00, 0xf0, 0x01, 0x10


	//----- nvinfo : EIATTR_SPARSE_MMA_MASK
	.align		4
.L_23:
        /*0018*/ 	.byte	0x03, 0x50
        /*001a*/ 	.short	0x0000


	//----- nvinfo : EIATTR_MAXREG_COUNT
	.align		4
        /*001c*/ 	.byte	0x03, 0x1b
        /*001e*/ 	.short	0x00a8


	//----- nvinfo : EIATTR_NUM_BARRIERS
	.align		4
        /*0020*/ 	.byte	0x02, 0x4c
        /*0022*/ 	.byte	0x01
	.zero		1


	//----- nvinfo : EIATTR_EXTERNS
	.align		4
        /*0024*/ 	.byte	0x04, 0x0f
        /*0026*/ 	.short	(.L_25 - .L_24)


	//   ....[0]....
	.align		4
.L_24:
        /*0028*/ 	.word	index@(__assertfail)


	//----- nvinfo : EIATTR_MERCURY_ISA_VERSION
	.align		4
.L_25:
        /*002c*/ 	.byte	0x03, 0x5f
        /*002e*/ 	.short	0x0101


	//----- nvinfo : EIATTR_INT_WARP_WIDE_INSTR_OFFSETS
	.align		4
        /*0030*/ 	.byte	0x04, 0x31
        /*0032*/ 	.short	(.L_27 - .L_26)


	//   ....[0]....
.L_26:
        /*0034*/ 	.word	0x000003a0


	//   ....[1]....
        /*0038*/ 	.word	0x000003b0


	//   ....[2]....
        /*003c*/ 	.word	0x000004f0


	//----- nvinfo : EIATTR_COOP_GROUP_MASK_REGIDS
	.align		4
.L_27:
        /*0040*/ 	.byte	0x04, 0x29
        /*0042*/ 	.short	(.L_29 - .L_28)


	//   ....[0]....
.L_28:
        /*0044*/ 	.word	0xffffffff


	//   ....[1]....
        /*0048*/ 	.word	0xffffffff


	//   ....[2]....
        /*004c*/ 	.word	0xffffffff


	//   ....[3]....
        /*0050*/ 	.word	0xffffffff


	//   ....[4]....
        /*0054*/ 	.word	0xffffffff


	//----- nvinfo : EIATTR_COOP_GROUP_INSTR_OFFSETS
	.align		4
.L_29:
        /*0058*/ 	.byte	0x04, 0x28
        /*005a*/ 	.short	(.L_31 - .L_30)


	//   ....[0]....
.L_30:
        /*005c*/ 	.word	0x00000060


	//   ....[1]....
        /*0060*/ 	.word	0x00000070


	//   ....[2]....
        /*0064*/ 	.word	0x00000130


	//   ....[3]....
        /*0068*/ 	.word	0x000002e0


	//   ....[4]....
        /*006c*/ 	.word	0x00000fa0


	//----- nvinfo : EIATTR_REG_RECONFIG
	.align		4
.L_31:
        /*0070*/ 	.byte	0x01, 0x54
	.zero		2


	//----- nvinfo : EIATTR_SYSCALL_OFFSETS
	.align		4
        /*0074*/ 	.byte	0x04, 0x46
        /*0076*/ 	.short	(.L_33 - .L_32)


	//   ....[0]....
.L_32:
        /*0078*/ 	.word	0x00001160


	//----- nvinfo : EIATTR_MBARRIER_INSTR_OFFSETS
	.align		4
.L_33:
        /*007c*/ 	.byte	0x04, 0x39
        /*007e*/ 	.short	(.L_35 - .L_34)


	//   ....[0]....
.L_34:
        /*0080*/ 	.word	0x00000230
        /*0084*/ 	.word	0x000000ff
        /*0088*/ 	.word	0x00000000
        /*008c*/ 	.short	0x0100
        /*008e*/ 	.byte	0x08
	.zero		1


	//   ....[1]....
        /*0090*/ 	.word	0x00000240
        /*0094*/ 	.word	0x000000ff
        /*0098*/ 	.word	0x00000028
        /*009c*/ 	.short	0x0100
        /*009e*/ 	.byte	0x08
	.zero		1


	//   ....[2]....
        /*00a0*/ 	.word	0x00000250
        /*00a4*/ 	.word	0x000000ff
        /*00a8*/ 	.word	0x00000008
        /*00ac*/ 	.short	0x0100
        /*00ae*/ 	.byte	0x08
	.zero		1


	//   ....[3]....
        /*00b0*/ 	.word	0x00000260
        /*00b4*/ 	.word	0x000000ff
        /*00b8*/ 	.word	0x00000030
        /*00bc*/ 	.short	0x0100
        /*00be*/ 	.byte	0x08
	.zero		1


	//   ....[4]....
        /*00c0*/ 	.word	0x00000270
        /*00c4*/ 	.word	0x000000ff
        /*00c8*/ 	.word	0x00000010
        /*00cc*/ 	.short	0x0100
        /*00ce*/ 	.byte	0x08
	.zero		1


	//   ....[5]....
        /*00d0*/ 	.word	0x00000280
        /*00d4*/ 	.word	0x000000ff
        /*00d8*/ 	.word	0x00000038
        /*00dc*/ 	.short	0x0100
        /*00de*/ 	.byte	0x08
	.zero		1


	//   ....[6]....
        /*00e0*/ 	.word	0x00000290
        /*00e4*/ 	.word	0x000000ff
        /*00e8*/ 	.word	0x00000018
        /*00ec*/ 	.short	0x0100
        /*00ee*/ 	.byte	0x08
	.zero		1


	//   ....[7]....
        /*00f0*/ 	.word	0x000002a0
        /*00f4*/ 	.word	0x000000ff
        /*00f8*/ 	.word	0x00000040
        /*00fc*/ 	.short	0x0100
        /*00fe*/ 	.byte	0x08
	.zero		1


	//   ....[8]....
        /*0100*/ 	.word	0x000002b0
        /*0104*/ 	.word	0x000000ff
        /*0108*/ 	.word	0x00000020
        /*010c*/ 	.short	0x0100
        /*010e*/ 	.byte	0x08
	.zero		1


	//   ....[9]....
        /*0110*/ 	.word	0x000002c0
        /*0114*/ 	.word	0x000000ff
        /*0118*/ 	.word	0x00000048
        /*011c*/ 	.short	0x0100
        /*011e*/ 	.byte	0x08
	.zero		1


	//   ....[10]....
        /*0120*/ 	.word	0x00000560
        /*0124*/ 	.word	0x000000ff
        /*0128*/ 	.word	0x00000060
        /*012c*/ 	.short	0x0100
        /*012e*/ 	.byte	0x06
	.zero		1


	//   ....[11]....
        /*0130*/ 	.word	0x000005c0
        /*0134*/ 	.word	0x000000ff
        /*0138*/ 	.word	0x00000068
        /*013c*/ 	.short	0x0100
        /*013e*/ 	.byte	0x06
	.zero		1


	//   ....[12]....
        /*0140*/ 	.word	0x000011e0
        /*0144*/ 	.word	0x00000003
        /*0148*/ 	.word	0x00000000
        /*014c*/ 	.short	0x010a
        /*014e*/ 	.byte	0x3f
	.zero		1


	//   ....[13]....
        /*0150*/ 	.word	0x00001220
        /*0154*/ 	.word	0x00000003
        /*0158*/ 	.word	0x00000000
        /*015c*/ 	.short	0x010a
        /*015e*/ 	.byte	0x3f
	.zero		1


	//   ....[14]....
        /*0160*/ 	.word	0x00001740
        /*0164*/ 	.word	0x000000ff
        /*0168*/ 	.word	0x00000000
        /*016c*/ 	.short	0x010a
        /*016e*/ 	.byte	0x08
	.zero		1


	//   ....[15]....
        /*0170*/ 	.word	0x00001780
        /*0174*/ 	.word	0x000000ff
        /*0178*/ 	.word	0x00000000
        /*017c*/ 	.short	0x010a
        /*017e*/ 	.byte	0x08
	.zero		1


	//   ....[16]....
        /*0180*/ 	.word	0x00001b60
        /*0184*/ 	.word	0x000000ff
        /*0188*/ 	.word	0x00000000
        /*018c*/ 	.short	0x0101
        /*018e*/ 	.byte	0x08
	.zero		1


	//   ....[17]....
        /*0190*/ 	.word	0x00001d60
        /*0194*/ 	.word	0x000000ff
        /*0198*/ 	.word	0x00000000
        /*019c*/ 	.short	0x0101
        /*019e*/ 	.byte	0x06
	.zero		1


	//   ....[18]....
        /*01a0*/ 	.word	0x00007e50
        /*01a4*/ 	.word	0x0000000e
        /*01a8*/ 	.word	0x00000028
        /*01ac*/ 	.short	0x010a
        /*01ae*/ 	.byte	0x3f
	.zero		1


	//   ....[19]....
        /*01b0*/ 	.word	0x000081d0
        /*01b4*/ 	.word	0x00000006
        /*01b8*/ 	.word	0x00000068
        /*01bc*/ 	.short	0x0101
        /*01be*/ 	.byte	0x3f
	.zero		1


	//   ....[20]....
        /*01c0*/ 	.word	0x00008900
        /*01c4*/ 	.word	0x00000007
        /*01c8*/ 	.word	0x00000000
        /*01cc*/ 	.short	0x010a
        /*01ce*/ 	.byte	0x3f
	.zero		1


	//   ....[21]....
        /*01d0*/ 	.word	0x00008980
        /*01d4*/ 	.word	0x00000009
        /*01d8*/ 	.word	0x00000000
        /*01dc*/ 	.short	0x010a
        /*01de*/ 	.byte	0x3f
	.zero		1


	//   ....[22]....
        /*01e0*/ 	.word	0x00008a10
        /*01e4*/ 	.word	0x00000006
        /*01e8*/ 	.word	0x00000000
        /*01ec*/ 	.short	0x010a
        /*01ee*/ 	.byte	0x3f
	.zero		1


	//   ....[23]....
        /*01f0*/ 	.word	0x00008aa0
        /*01f4*/ 	.word	0x00000009
        /*01f8*/ 	.word	0x00000000
        /*01fc*/ 	.short	0x010a
        /*01fe*/ 	.byte	0x3f
	.zero		1


	//   ....[24]....
        /*0200*/ 	.word	0x00008b30
        /*0204*/ 	.word	0x00000003
        /*0208*/ 	.word	0x00000000
        /*020c*/ 	.short	0x010a
        /*020e*/ 	.byte	0x3f
	.zero		1


	//   ....[25]....
        /*0210*/ 	.word	0x00008b90
        /*0214*/ 	.word	0x00000003
        /*0218*/ 	.word	0x00000000
        /*021c*/ 	.short	0x010a
        /*021e*/ 	.byte	0x3f
	.zero		1


	//   ....[26]....
        /*0220*/ 	.word	0x00008bf0
        /*0224*/ 	.word	0x00000004
        /*0228*/ 	.word	0x00000000
        /*022c*/ 	.short	0x010a
        /*022e*/ 	.byte	0x3f
	.zero		1


	//   ....[27]....
        /*0230*/ 	.word	0x00008cc0
        /*0234*/ 	.word	0x0000000e
        /*0238*/ 	.word	0x00000028
        /*023c*/ 	.short	0x010a
        /*023e*/ 	.byte	0x3f
	.zero		1


	//   ....[28]....
        /*0240*/ 	.word	0x00008d90
        /*0244*/ 	.word	0x00000007
        /*0248*/ 	.word	0x00000000
        /*024c*/ 	.short	0x010a
        /*024e*/ 	.byte	0x3f
	.zero		1


	//   ....[29]....
        /*0250*/ 	.word	0x00008de0
        /*0254*/ 	.word	0x00000009
        /*0258*/ 	.word	0x00000000
        /*025c*/ 	.short	0x010a
        /*025e*/ 	.byte	0x3f
	.zero		1


	//   ....[30]....
        /*0260*/ 	.word	0x00008e30
        /*0264*/ 	.word	0x00000006
        /*0268*/ 	.word	0x00000000
        /*026c*/ 	.short	0x010a
        /*026e*/ 	.byte	0x3f
	.zero		1


	//   ....[31]....
        /*0270*/ 	.word	0x00008e80
        /*0274*/ 	.word	0x00000009
        /*0278*/ 	.word	0x00000000
        /*027c*/ 	.short	0x010a
        /*027e*/ 	.byte	0x3f
	.zero		1


	//----- nvinfo : EIATTR_NUM_MBARRIERS
	.align		4
.L_35:
        /*0280*/ 	.byte	0x03, 0x38
        /*0282*/ 	.short	0x000c


	//----- nvinfo : EIATTR_EXIT_INSTR_OFFSETS
	.align		4
        /*0284*/ 	.byte	0x04, 0x1c
        /*0286*/ 	.short	(.L_37 - .L_36)


	//   ....[0]....
.L_36:
        /*0288*/ 	.word	0x00000610


	//   ....[1]....
        /*028c*/ 	.word	0x00000ed0


	//   ....[2]....
        /*0290*/ 	.word	0x000074c0


	//   ....[3]....
        /*0294*/ 	.word	0x00007af0


	//   ....[4]....
        /*0298*/ 	.word	0x00008b80


	//----- nvinfo : EIATTR_MAX_THREADS
	.align		4
.L_37:
        /*029c*/ 	.byte	0x04, 0x05
        /*029e*/ 	.short	(.L_39 - .L_38)
.L_38:
        /*02a0*/ 	.word	0x00000180
        /*02a4*/ 	.word	0x00000001
        /*02a8*/ 	.word	0x00000001


	//----- nvinfo : EIATTR_CRS_STACK_SIZE
	.align		4
.L_39:
        /*02ac*/ 	.byte	0x04, 0x1e
        /*02ae*/ 	.short	(.L_41 - .L_40)
.L_40:
        /*02b0*/ 	.word	0x00000000


	//----- nvinfo : EIATTR_CBANK_PARAM_SIZE
	.align		4
.L_41:
        /*02b4*/ 	.byte	0x03, 0x19
        /*02b6*/ 	.short	0x0470


	//----- nvinfo : EIATTR_PARAM_CBANK
	.align		4
        /*02b8*/ 	.byte	0x04, 0x0a
        /*02ba*/ 	.short	(.L_43 - .L_42)
	.align		4
.L_42:
        /*02bc*/ 	.word	index@(.nv.constant0._ZN7cutlass13device_kernelINS_4gemm6kernel13GemmUniversalIN4cute5tupleIJiiiiEEENS1_10collective13CollectiveMmaINS1_34MainloopSm90TmaGmmaWarpSpecializedILi5ENS5_IJNS4_1CILi1EEESB_SB_EEENS1_35KernelTmaWarpSpecializedCooperativeEEENS5_IJNSA_ILi256EEENSA_ILi64EEESG_EEENS_10bfloat16_tENS5_IJlSB_lEEESI_SJ_NS4_8TiledMMAINS4_8MMA_AtomIJNS4_4SM904GMMA27MMA_64x64x16_F32BF16BF16_SSILNSN_5MajorE0ELSP_0ELNSN_7ScaleInE1ELSQ_1EEEEEENS4_6LayoutINS5_IJNSA_ILi2EEESB_SB_EEENS5_IJSB_NSA_ILi0EEESW_EEEEENS5_IJNS4_10UnderscoreESZ_SZ_EEEEENS4_13SM90_TMA_LOADENS4_14ComposedLayoutINS4_7SwizzleILi3ELi4ELi3EEENS4_18smem_ptr_flag_bitsILi16EEENST_INS5_IJNSA_ILi8EEESG_EEENS5_IJSG_SB_EEEEEEEvNS4_8identityES12_S1C_vS1D_EENS_8epilogue10collective6detail29Sm90TmaWarpSpecializedAdapterINS1G_15DefaultEpilogueISI_SJ_SJ_NS1F_6thread17LinearCombinationISI_Li1EffLNS1K_9ScaleType4KindE0ELNS_15FloatRoundStyleE2ESI_EENS1_15EpilogueDefaultEEEEEvvEEEEvNT_6ParamsE)
        /*02c0*/ 	.short	0x0210
        /*02c2*/ 	.short	0x0470


	//----- nvinfo : EIATTR_SW_WAR
	.align		4
.L_43:
        /*02c4*/ 	.byte	0x04, 0x36
        /*02c6*/ 	.short	(.L_45 - .L_44)
.L_44:
        /*02c8*/ 	.word	0x00000008
.L_45:


//--------------------- .nv.callgraph             --------------------------
	.section	.nv.callgraph,"",@"SHT_CUDA_CALLGRAPH"
	.align	4
	.sectionentsize	8
	.align		4
        /*0000*/ 	.word	0x00000000
	.align		4
        /*0004*/ 	.word	0xffffffff
	.align		4
        /*0008*/ 	.word	index@(_ZN7cutlass13device_kernelINS_4gemm6kernel13GemmUniversalIN4cute5tupleIJiiiiEEENS1_10collective13CollectiveMmaINS1_34MainloopSm90TmaGmmaWarpSpecializedILi5ENS5_IJNS4_1CILi1EEESB_SB_EEENS1_35KernelTmaWarpSpecializedCooperativeEEENS5_IJNSA_ILi256EEENSA_ILi64EEESG_EEENS_10bfloat16_tENS5_IJlSB_lEEESI_SJ_NS4_8TiledMMAINS4_8MMA_AtomIJNS4_4SM904GMMA27MMA_64x64x16_F32BF16BF16_SSILNSN_5MajorE0ELSP_0ELNSN_7ScaleInE1ELSQ_1EEEEEENS4_6LayoutINS5_IJNSA_ILi2EEESB_SB_EEENS5_IJSB_NSA_ILi0EEESW_EEEEENS5_IJNS4_10UnderscoreESZ_SZ_EEEEENS4_13SM90_TMA_LOADENS4_14ComposedLayoutINS4_7SwizzleILi3ELi4ELi3EEENS4_18smem_ptr_flag_bitsILi16EEENST_INS5_IJNSA_ILi8EEESG_EEENS5_IJSG_SB_EEEEEEEvNS4_8identityES12_S1C_vS1D_EENS_8epilogue10collective6detail29Sm90TmaWarpSpecializedAdapterINS1G_15DefaultEpilogueISI_SJ_SJ_NS1F_6thread17LinearCombinationISI_Li1EffLNS1K_9ScaleType4KindE0ELNS_15FloatRoundStyleE2ESI_EENS1_15EpilogueDefaultEEEEEvvEEEEvNT_6ParamsE)
	.align		4
        /*000c*/ 	.word	index@(__assertfail)
	.align		4
        /*0010*/ 	.word	0x00000000
	.align		4
        /*0014*/ 	.word	0xfffffffe
	.align		4
        /*0018*/ 	.word	0x00000000
	.align		4
        /*001c*/ 	.word	0xfffffffd
	.align		4
        /*0020*/ 	.word	0x00000000
	.align		4
        /*0024*/ 	.word	0xfffffffc


//--------------------- .nv.constant4             --------------------------
	.section	.nv.constant4,"a",@progbits
	.align	8
	.align		8
.nv.constant4:
        /*0000*/ 	.dword	__assertfail
	.align		8
        /*0008*/ 	.dword	__unnamed_1
	.align		8
        /*0010*/ 	.dword	_ZN40_INTERNAL_b03f99e4_4_k_cu_5455c820_264454cuda3std3__45__cpo5beginE
	.align		8
        /*0018*/ 	.dword	_ZN40_INTERNAL_b03f99e4_4_k_cu_5455c820_264454cuda3std3__45__cpo3endE
	.align		8
        /*0020*/ 	.dword	_ZN40_INTERNAL_b03f99e4_4_k_cu_5455c820_264454cuda3std3__45__cpo6cbeginE
	.align		8
        /*0028*/ 	.dword	_ZN40_INTERNAL_b03f99e4_4_k_cu_5455c820_264454cuda3std3__45__cpo4cendE
	.align		8
        /*0030*/ 	.dword	_ZN40_INTERNAL_b03f99e4_4_k_cu_5455c820_264454cuda3std3__442_GLOBAL__N__b03f99e4_4_k_cu_5455c820_264456ignoreE
	.align		8
        /*0038*/ 	.dword	_ZN40_INTERNAL_b03f99e4_4_k_cu_5455c820_264454cuda3std3__419piecewise_constructE
	.align		8
        /*0040*/ 	.dword	_ZN40_INTERNAL_b03f99e4_4_k_cu_5455c820_264454cuda3std3__48in_placeE
	.align		8
        /*0048*/ 	.dword	_ZN40_INTERNAL_b03f99e4_4_k_cu_5455c820_264454cuda3std6ranges3__45__cpo4swapE
	.align		8
        /*0050*/ 	.dword	_ZN40_INTERNAL_b03f99e4_4_k_cu_5455c820_264454cuda3std6ranges3__45__cpo9iter_moveE
	.align		8
        /*0058*/ 	.dword	_ZN40_INTERNAL_b03f99e4_4_k_cu_5455c820_264454cute7productE
	.align		8
        /*0060*/ 	.dword	_ZN40_INTERNAL_b03f99e4_4_k_cu_5455c820_264454cute1_E
	.align		8
        /*0068*/ 	.dword	$str$22
	.align		8
        /*0070*/ 	.dword	$str$23


//--------------------- .text._ZN7cutlass13device_kernelINS_4gemm6kernel13GemmUniversalIN4cute5tupleIJiiiiEEENS1_10collective13CollectiveMmaINS1_34MainloopSm90TmaGmmaWarpSpecializedILi5ENS5_IJNS4_1CILi1EEESB_SB_EEENS1_35KernelTmaWarpSpecializedCooperativeEEENS5_IJNSA_ILi256EEENSA_ILi64EEESG_EEENS_10bfloat16_tENS5_IJlSB_lEEESI_SJ_NS4_8TiledMMAINS4_8MMA_AtomIJNS4_4SM904GMMA27MMA_64x64x16_F32BF16BF16_SSILNSN_5MajorE0ELSP_0ELNSN_7ScaleInE1ELSQ_1EEEEEENS4_6LayoutINS5_IJNSA_ILi2EEESB_SB_EEENS5_IJSB_NSA_ILi0EEESW_EEEEENS5_IJNS4_10UnderscoreESZ_SZ_EEEEENS4_13SM90_TMA_LOADENS4_14ComposedLayoutINS4_7SwizzleILi3ELi4ELi3EEENS4_18smem_ptr_flag_bitsILi16EEENST_INS5_IJNSA_ILi8EEESG_EEENS5_IJSG_SB_EEEEEEEvNS4_8identityES12_S1C_vS1D_EENS_8epilogue10collective6detail29Sm90TmaWarpSpecializedAdapterINS1G_15DefaultEpilogueISI_SJ_SJ_NS1F_6thread17LinearCombinationISI_Li1EffLNS1K_9ScaleType4KindE0ELNS_15FloatRoundStyleE2ESI_EENS1_15EpilogueDefaultEEEEEvvEEEEvNT_6ParamsE --------------------------
	.section	.text._ZN7cutlass13device_kernelINS_4gemm6kernel13GemmUniversalIN4cute5tupleIJiiiiEEENS1_10collective13CollectiveMmaINS1_34MainloopSm90TmaGmmaWarpSpecializedILi5ENS5_IJNS4_1CILi1EEESB_SB_EEENS1_35KernelTmaWarpSpecializedCooperativeEEENS5_IJNSA_ILi256EEENSA_ILi64EEESG_EEENS_10bfloat16_tENS5_IJlSB_lEEESI_SJ_NS4_8TiledMMAINS4_8MMA_AtomIJNS4_4SM904GMMA27MMA_64x64x16_F32BF16BF16_SSILNSN_5MajorE0ELSP_0ELNSN_7ScaleInE1ELSQ_1EEEEEENS4_6LayoutINS5_IJNSA_ILi2EEESB_SB_EEENS5_IJSB_NSA_ILi0EEESW_EEEEENS5_IJNS4_10UnderscoreESZ_SZ_EEEEENS4_13SM90_TMA_LOADENS4_14ComposedLayoutINS4_7SwizzleILi3ELi4ELi3EEENS4_18smem_ptr_flag_bitsILi16EEENST_INS5_IJNSA_ILi8EEESG_EEENS5_IJSG_SB_EEEEEEEvNS4_8identityES12_S1C_vS1D_EENS_8epilogue10collective6detail29Sm90TmaWarpSpecializedAdapterINS1G_15DefaultEpilogueISI_SJ_SJ_NS1F_6thread17LinearCombinationISI_Li1EffLNS1K_9ScaleType4KindE0ELNS_15FloatRoundStyleE2ESI_EENS1_15EpilogueDefaultEEEEEvvEEEEvNT_6ParamsE,"ax",@progbits
	.align	128
.text._ZN7cutlass13device_kernelINS_4gemm6kernel13GemmUniversalIN4cute5tupleIJiiiiEEENS1_10collective13CollectiveMmaINS1_34MainloopSm90TmaGmmaWarpSpecializedILi5ENS5_IJNS4_1CILi1EEESB_SB_EEENS1_35KernelTmaWarpSpecializedCooperativeEEENS5_IJNSA_ILi256EEENSA_ILi64EEESG_EEENS_10bfloat16_tENS5_IJlSB_lEEESI_SJ_NS4_8TiledMMAINS4_8MMA_AtomIJNS4_4SM904GMMA27MMA_64x64x16_F32BF16BF16_SSILNSN_5MajorE0ELSP_0ELNSN_7ScaleInE1ELSQ_1EEEEEENS4_6LayoutINS5_IJNSA_ILi2EEESB_SB_EEENS5_IJSB_NSA_ILi0EEESW_EEEEENS5_IJNS4_10UnderscoreESZ_SZ_EEEEENS4_13SM90_TMA_LOADENS4_14ComposedLayoutINS4_7SwizzleILi3ELi4ELi3EEENS4_18smem_ptr_flag_bitsILi16EEENST_INS5_IJNSA_ILi8EEESG_EEENS5_IJSG_SB_EEEEEEEvNS4_8identityES12_S1C_vS1D_EENS_8epilogue10collective6detail29Sm90TmaWarpSpecializedAdapterINS1G_15DefaultEpilogueISI_SJ_SJ_NS1F_6thread17LinearCombinationISI_Li1EffLNS1K_9ScaleType4KindE0ELNS_15FloatRoundStyleE2ESI_EENS1_15EpilogueDefaultEEEEEvvEEEEvNT_6ParamsE:
        .type           _ZN7cutlass13device_kernelINS_4gemm6kernel13GemmUniversalIN4cute5tupleIJiiiiEEENS1_10collective13CollectiveMmaINS1_34MainloopSm90TmaGmmaWarpSpecializedILi5ENS5_IJNS4_1CILi1EEESB_SB_EEENS1_35KernelTmaWarpSpecializedCooperativeEEENS5_IJNSA_ILi256EEENSA_ILi64EEESG_EEENS_10bfloat16_tENS5_IJlSB_lEEESI_SJ_NS4_8TiledMMAINS4_8MMA_AtomIJNS4_4SM904GMMA27MMA_64x64x16_F32BF16BF16_SSILNSN_5MajorE0ELSP_0ELNSN_7ScaleInE1ELSQ_1EEEEEENS4_6LayoutINS5_IJNSA_ILi2EEESB_SB_EEENS5_IJSB_NSA_ILi0EEESW_EEEEENS5_IJNS4_10UnderscoreESZ_SZ_EEEEENS4_13SM90_TMA_LOADENS4_14ComposedLayoutINS4_7SwizzleILi3ELi4ELi3EEENS4_18smem_ptr_flag_bitsILi16EEENST_INS5_IJNSA_ILi8EEESG_EEENS5_IJSG_SB_EEEEEEEvNS4_8identityES12_S1C_vS1D_EENS_8epilogue10collective6detail29Sm90TmaWarpSpecializedAdapterINS1G_15DefaultEpilogueISI_SJ_SJ_NS1F_6thread17LinearCombinationISI_Li1EffLNS1K_9ScaleType4KindE0ELNS_15FloatRoundStyleE2ESI_EENS1_15EpilogueDefaultEEEEEvvEEEEvNT_6ParamsE,@function
        .size           _ZN7cutlass13device_kernelINS_4gemm6kernel13GemmUniversalIN4cute5tupleIJiiiiEEENS1_10collective13CollectiveMmaINS1_34MainloopSm90TmaGmmaWarpSpecializedILi5ENS5_IJNS4_1CILi1EEESB_SB_EEENS1_35KernelTmaWarpSpecializedCooperativeEEENS5_IJNSA_ILi256EEENSA_ILi64EEESG_EEENS_10bfloat16_tENS5_IJlSB_lEEESI_SJ_NS4_8TiledMMAINS4_8MMA_AtomIJNS4_4SM904GMMA27MMA_64x64x16_F32BF16BF16_SSILNSN_5MajorE0ELSP_0ELNSN_7ScaleInE1ELSQ_1EEEEEENS4_6LayoutINS5_IJNSA_ILi2EEESB_SB_EEENS5_IJSB_NSA_ILi0EEESW_EEEEENS5_IJNS4_10UnderscoreESZ_SZ_EEEEENS4_13SM90_TMA_LOADENS4_14ComposedLayoutINS4_7SwizzleILi3ELi4ELi3EEENS4_18smem_ptr_flag_bitsILi16EEENST_INS5_IJNSA_ILi8EEESG_EEENS5_IJSG_SB_EEEEEEEvNS4_8identityES12_S1C_vS1D_EENS_8epilogue10collective6detail29Sm90TmaWarpSpecializedAdapterINS1G_15DefaultEpilogueISI_SJ_SJ_NS1F_6thread17LinearCombinationISI_Li1EffLNS1K_9ScaleType4KindE0ELNS_15FloatRoundStyleE2ESI_EENS1_15EpilogueDefaultEEEEEvvEEEEvNT_6ParamsE,(.L_x_194 - _ZN7cutlass13device_kernelINS_4gemm6kernel13GemmUniversalIN4cute5tupleIJiiiiEEENS1_10collective13CollectiveMmaINS1_34MainloopSm90TmaGmmaWarpSpecializedILi5ENS5_IJNS4_1CILi1EEESB_SB_EEENS1_35KernelTmaWarpSpecializedCooperativeEEENS5_IJNSA_ILi256EEENSA_ILi64EEESG_EEENS_10bfloat16_tENS5_IJlSB_lEEESI_SJ_NS4_8TiledMMAINS4_8MMA_AtomIJNS4_4SM904GMMA27MMA_64x64x16_F32BF16BF16_SSILNSN_5MajorE0ELSP_0ELNSN_7ScaleInE1ELSQ_1EEEEEENS4_6LayoutINS5_IJNSA_ILi2EEESB_SB_EEENS5_IJSB_NSA_ILi0EEESW_EEEEENS5_IJNS4_10UnderscoreESZ_SZ_EEEEENS4_13SM90_TMA_LOADENS4_14ComposedLayoutINS4_7SwizzleILi3ELi4ELi3EEENS4_18smem_ptr_flag_bitsILi16EEENST_INS5_IJNSA_ILi8EEESG_EEENS5_IJSG_SB_EEEEEEEvNS4_8identityES12_S1C_vS1D_EENS_8epilogue10collective6detail29Sm90TmaWarpSpecializedAdapterINS1G_15DefaultEpilogueISI_SJ_SJ_NS1F_6thread17LinearCombinationISI_Li1EffLNS1K_9ScaleType4KindE0ELNS_15FloatRoundStyleE2ESI_EENS1_15EpilogueDefaultEEEEEvvEEEEvNT_6ParamsE)
        .other          _ZN7cutlass13device_kernelINS_4gemm6kernel13GemmUniversalIN4cute5tupleIJiiiiEEENS1_10collective13CollectiveMmaINS1_34MainloopSm90TmaGmmaWarpSpecializedILi5ENS5_IJNS4_1CILi1EEESB_SB_EEENS1_35KernelTmaWarpSpecializedCooperativeEEENS5_IJNSA_ILi256EEENSA_ILi64EEESG_EEENS_10bfloat16_tENS5_IJlSB_lEEESI_SJ_NS4_8TiledMMAINS4_8MMA_AtomIJNS4_4SM904GMMA27MMA_64x64x16_F32BF16BF16_SSILNSN_5MajorE0ELSP_0ELNSN_7ScaleInE1ELSQ_1EEEEEENS4_6LayoutINS5_IJNSA_ILi2EEESB_SB_EEENS5_IJSB_NSA_ILi0EEESW_EEEEENS5_IJNS4_10UnderscoreESZ_SZ_EEEEENS4_13SM90_TMA_LOADENS4_14ComposedLayoutINS4_7SwizzleILi3ELi4ELi3EEENS4_18smem_ptr_flag_bitsILi16EEENST_INS5_IJNSA_ILi8EEESG_EEENS5_IJSG_SB_EEEEEEEvNS4_8identityES12_S1C_vS1D_EENS_8epilogue10collective6detail29Sm90TmaWarpSpecializedAdapterINS1G_15DefaultEpilogueISI_SJ_SJ_NS1F_6thread17LinearCombinationISI_Li1EffLNS1K_9ScaleType4KindE0ELNS_15FloatRoundStyleE2ESI_EENS1_15EpilogueDefaultEEEEEvvEEEEvNT_6ParamsE,@"STO_CUDA_ENTRY STV_DEFAULT"
_ZN7cutlass13device_kernelINS_4gemm6kernel13GemmUniversalIN4cute5tupleIJiiiiEEENS1_10collective13CollectiveMmaINS1_34MainloopSm90TmaGmmaWarpSpecializedILi5ENS5_IJNS4_1CILi1EEESB_SB_EEENS1_35KernelTmaWarpSpecializedCooperativeEEENS5_IJNSA_ILi256EEENSA_ILi64EEESG_EEENS_10bfloat16_tENS5_IJlSB_lEEESI_SJ_NS4_8TiledMMAINS4_8MMA_AtomIJNS4_4SM904GMMA27MMA_64x64x16_F32BF16BF16_SSILNSN_5MajorE0ELSP_0ELNSN_7ScaleInE1ELSQ_1EEEEEENS4_6LayoutINS5_IJNSA_ILi2EEESB_SB_EEENS5_IJSB_NSA_ILi0EEESW_EEEEENS5_IJNS4_10UnderscoreESZ_SZ_EEEEENS4_13SM90_TMA_LOADENS4_14ComposedLayoutINS4_7SwizzleILi3ELi4ELi3EEENS4_18smem_ptr_flag_bitsILi16EEENST_INS5_IJNSA_ILi8EEESG_EEENS5_IJSG_SB_EEEEEEEvNS4_8identityES12_S1C_vS1D_EENS_8epilogue10collective6detail29Sm90TmaWarpSpecializedAdapterINS1G_15DefaultEpilogueISI_SJ_SJ_NS1F_6thread17LinearCombinationISI_Li1EffLNS1K_9ScaleType4KindE0ELNS_15FloatRoundStyleE2ESI_EENS1_15EpilogueDefaultEEEEEvvEEEEvNT_6ParamsE:
[----:B------:R-:W0:Y:S01]  /*0000*/  LDC R1, c[0x0][0x28] ;  /* 0x00000a00ff017b82 */ /* 0x000e220000000800 */
[----:B------:R-:W1:Y:S01]  /*0010*/  S2R R18, SR_TID.X ;  /* 0x0000000000127919 */ /* 0x000e620000002100 */
[----:B------:R-:W-:Y:S01]  /*0020*/  ELECT P0, URZ, PT ;  /* 0x00000000003f782f */ /* 0x000fe20003800000 */
[----:B------:R-:W-:Y:S01]  /*0030*/  BSSY B0, `(.L_x_0) ;  /* 0x000000f000007945 */ /* 0x000fe20003800000 */
[--C-:B-1----:R-:W-:Y:S02]  /*0040*/  SHF.R.U32.HI R0, RZ, 0x5, R18.reuse ;  /* 0x00000005ff007819 */ /* 0x102fe40000011612 */
[----:B------:R-:W-:-:S03]  /*0050*/  SHF.R.U32.HI R22, RZ, 0x7, R18 ;  /* 0x00000007ff167819 */ /* 0x000fc60000011612 */
[----:B------:R-:W1:Y:S04]  /*0060*/  SHFL.IDX PT, R5, R0, RZ, 0x1f ;  /* 0x00001fff00057589 */ /* 0x000e6800000e0000 */
[----:B------:R2:W3:Y:S01]  /*0070*/  SHFL.IDX PT, R8, R22, RZ, 0x1f ;  /* 0x00001fff16087589 */ /* 0x0004e200000e0000 */
[----:B-1----:R-:W-:-:S13]  /*0080*/  ISETP.NE.OR P0, PT, R5, RZ, !P0 ;  /* 0x000000ff0500720c */ /* 0x002fda0004705670 */
[----:B0-23--:R-:W-:Y:S05]  /*0090*/  @P0 BRA `(.L_x_1) ;  /* 0x0000000000200947 */ /* 0x00dfea0003800000 */
[----:B------:R-:W-:Y:S02]  /*00a0*/  ULDC.64 UR4, c[0x0][0x198] ;  /* 0x0000660000047ab9 */ /* 0x000fe40000000a00 */
[----:B------:R-:W-:Y:S02]  /*00b0*/  UIADD3 UR6, UP0, UR4, 0xf0, URZ ;  /* 0x000000f004067890 */ /* 0x000fe4000ff1e03f */
[----:B------:R-:W-:Y:S02]  /*00c0*/  UIADD3 UR4, UP1, UR4, 0x1f0, URZ ;  /* 0x000001f004047890 */ /* 0x000fe4000ff3e03f */
[----:B------:R-:W-:Y:S02]  /*00d0*/  UIADD3.X UR7, URZ, UR5, URZ, UP0, !UPT ;  /* 0x000000053f077290 */ /* 0x000fe400087fe43f */
[----:B------:R-:W-:-:S07]  /*00e0*/  UIADD3.X UR5, URZ, UR5, URZ, UP1, !UPT ;  /* 0x000000053f057290 */ /* 0x000fce0008ffe43f */
[----:B------:R0:W-:Y:S02]  /*00f0*/  UTMACCTL.PF [UR6] ;  /* 0x00000000060079b9 */ /* 0x0001e40008040000 */
[----:B------:R0:W-:Y:S02]  /*0100*/  UTMACCTL.PF [UR4] ;  /* 0x00000000040079b9 */ /* 0x0001e40008040000 */
[----:B0-----:R-:W-:Y:S01]  /*0110*/  NOP ;  /* 0x0000000000007918 */ /* 0x001fe20000000000 */
.L_x_1:
[----:B------:R-:W-:Y:S05]  /*0120*/  BSYNC B0 ;  /* 0x0000000000007941 */ /* 0x000fea0003800000 */
.L_x_0:
[----:B------:R-:W0:Y:S02]  /*0130*/  SHFL.IDX PT, R2, R0, RZ, 0x1f ;  /* 0x00001fff00027589 */ /* 0x000e2400000e0000 */
[----:B0-----:R-:W-:-:S13]  /*0140*/  ISETP.NE.AND P0, PT, R2, RZ, PT ;  /* 0x000000ff0200720c */ /* 0x001fda0003f05270 */
[----:B------:R-:W-:Y:S05]  /*0150*/  @P0 BRA `(.L_x_2) ;  /* 0x0000000000600947 */ /* 0x000fea0003800000 */
[----:B------:R-:W0:Y:S01]  /*0160*/  S2UR UR8, SR_CgaCtaId ;  /* 0x00000000000879c3 */ /* 0x000e220000008800 */
[----:B------:R-:W-:Y:S01]  /*0170*/  UMOV UR4, 0x400 ;  /* 0x0000040000047882 */ /* 0x000fe20000000000 */
[----:B------:R-:W-:Y:S01]  /*0180*/  UMOV UR5, 0x1 ;  /* 0x0000000100057882 */ /* 0x000fe20000000000 */
[----:B------:R-:W-:Y:S01]  /*0190*/  UMOV UR6, 0x100 ;  /* 0x0000010000067882 */ /* 0x000fe20000000000 */
[----:B------:R-:W-:Y:S01]  /*01a0*/  ELECT P0, URZ, PT ;  /* 0x00000000003f782f */ /* 0x000fe20003800000 */
[----:B------:R-:W-:-:S04]  /*01b0*/  UIADD3 UR6, -UR6, 0x100000, URZ ;  /* 0x0010000006067890 */ /* 0x000fc8000fffe13f */
[----:B------:R-:W-:Y:S02]  /*01c0*/  USHF.L.U32 UR7, UR6, 0xb, URZ ;  /* 0x0000000b06077899 */ /* 0x000fe4000800063f */
[----:B------:R-:W-:Y:S02]  /*01d0*/  USHF.L.U32 UR6, UR6, 0x1, URZ ;  /* 0x0000000106067899 */ /* 0x000fe4000800063f */
[----:B0-----:R-:W-:Y:S02]  /*01e0*/  ULEA UR8, UR8, UR4, 0x18 ;  /* 0x0000000408087291 */ /* 0x001fe4000f8ec03f */
[----:B------:R-:W-:-:S04]  /*01f0*/  UIADD3 UR4, -UR5, 0x100000, URZ ;  /* 0x0010000005047890 */ /* 0x000fc8000fffe13f */
[----:B------:R-:W-:Y:S02]  /*0200*/  USHF.L.U32 UR5, UR4, 0xb, URZ ;  /* 0x0000000b04057899 */ /* 0x000fe4000800063f */
[----:B------:R-:W-:Y:S01]  /*0210*/  USHF.L.U32 UR4, UR4, 0x1, URZ ;  /* 0x0000000104047899 */ /* 0x000fe2000800063f */
[----:B------:R-:W0:Y:S11]  /*0220*/  FENCE.VIEW.ASYNC.S ;  /* 0x00000000000073c6 */ /* 0x000e360000000000 */
[----:B0-----:R0:W1:Y:S01]  /*0230*/  SYNCS.EXCH.64 URZ, [UR8], UR4 ;  /* 0x00000004083f75b2 */ /* 0x0010620008000100 */
[----:B------:R0:W2:Y:S01]  /*0240*/  SYNCS.EXCH.64 URZ, [UR8+0x28], UR6 ;  /* 0x00002806083f75b2 */ /* 0x0000a20008000100 */
[----:B------:R0:W3:Y:S01]  /*0250*/  SYNCS.EXCH.64 URZ, [UR8+0x8], UR4 ;  /* 0x00000804083f75b2 */ /* 0x0000e20008000100 */
[----:B------:R0:W4:Y:S01]  /*0260*/  SYNCS.EXCH.64 URZ, [UR8+0x30], UR6 ;  /* 0x00003006083f75b2 */ /* 0x0001220008000100 */
[----:B------:R0:W0:Y:S01]  /*0270*/  SYNCS.EXCH.64 URZ, [UR8+0x10], UR4 ;  /* 0x00001004083f75b2 */ /* 0x0000220008000100 */
[----:B------:R0:W0:Y:S01]  /*0280*/  SYNCS.EXCH.64 URZ, [UR8+0x38], UR6 ;  /* 0x00003806083f75b2 */ /* 0x0000220008000100 */
[----:B------:R0:W0:Y:S01]  /*0290*/  SYNCS.EXCH.64 URZ, [UR8+0x18], UR4 ;  /* 0x00001804083f75b2 */ /* 0x0000220008000100 */
[----:B------:R0:W0:Y:S01]  /*02a0*/  SYNCS.EXCH.64 URZ, [UR8+0x40], UR6 ;  /* 0x00004006083f75b2 */ /* 0x0000220008000100 */
[----:B------:R0:W0:Y:S01]  /*02b0*/  SYNCS.EXCH.64 URZ, [UR8+0x20], UR4 ;  /* 0x00002004083f75b2 */ /* 0x0000220008000100 */
[----:B------:R0:W0:Y:S01]  /*02c0*/  SYNCS.EXCH.64 URZ, [UR8+0x48], UR6 ;  /* 0x00004806083f75b2 */ /* 0x0000220008000100 */
[----:B------:R-:W-:Y:S01]  /*02d0*/  NOP ;  /* 0x0000000000007918 */ /* 0x000fe20000000000 */
.L_x_2:
[----:B------:R-:W5:Y:S01]  /*02e0*/  SHFL.IDX PT, R0, R0, RZ, 0x1f ;  /* 0x00001fff00007589 */ /* 0x000f6200000e0000 */
[----:B------:R-:W1:Y:S01]  /*02f0*/  LDC R2, c[0x0][0x65c] ;  /* 0x00019700ff027b82 */ /* 0x000e620000000800 */
[----:B------:R-:W-:Y:S02]  /*0300*/  ELECT P0, URZ, PT ;  /* 0x00000000003f782f */ /* 0x000fe40003800000 */
[----:B------:R-:W-:Y:S01]  /*0310*/  LOP3.LUT R6, R6, 0xfffff7ff, RZ, 0xc0, !PT ;  /* 0xfffff7ff06067812 */ /* 0x000fe200078ec0ff */
[----:B------:R-:W2:Y:S01]  /*0320*/  S2R R3, SR_CTAID.Y ;  /* 0x0000000000037919 */ /* 0x000ea20000002600 */
[----:B0-----:R-:W-:Y:S01]  /*0330*/  UMOV UR4, 0x20 ;  /* 0x0000002000047882 */ /* 0x001fe20000000000 */
[----:B------:R-:W-:Y:S01]  /*0340*/  ISETP.NE.AND P2, PT, R8, RZ, PT ;  /* 0x000000ff0800720c */ /* 0x000fe20003f45270 */
[----:B------:R-:W-:Y:S01]  /*0350*/  NOP ;  /* 0x0000000000007918 */ /* 0x000fe20000000000 */
[----:B------:R-:W0:Y:S01]  /*0360*/  S2R R4, SR_CTAID.X ;  /* 0x0000000000047919 */ /* 0x000e220000002500 */
[----:B------:R-:W-:Y:S01]  /*0370*/  NOP ;  /* 0x0000000000007918 */ /* 0x000fe20000000000 */
[----:B-----5:R-:W-:-:S02]  /*0380*/  ISETP.NE.OR P0, PT, R0, RZ, !P0 ;  /* 0x000000ff0000720c */ /* 0x020fc40004705670 */
[----:B-1----:R-:W-:-:S11]  /*0390*/  ISETP.NE.AND P3, PT, R2, 0x1, PT ;  /* 0x000000010200780c */ /* 0x002fd60003f65270 */
[----:B------:R-:W-:Y:S01]  /*03a0*/  VOTEU.ALL UP0, P0 ;  /* 0x00000000003f7886 */ /* 0x000fe20000000000 */
[----:B------:R-:W-:Y:S01]  /*03b0*/  VOTEU.ALL UP1, P0 ;  /* 0x00000000003f7886 */ /* 0x000fe20000020000 */
[----:B------:R-:W-:Y:S01]  /*03c0*/  @P3 LOP3.LUT R6, R6, 0x800, RZ, 0xfc, !PT ;  /* 0x0000080006063812 */ /* 0x000fe200078efcff */
[----:B------:R-:W0:Y:S01]  /*03d0*/  @P3 LDC R17, c[0x0][0x10] ;  /* 0x00000400ff113b82 */ /* 0x000e220000000800 */
[----:B------:R-:W-:Y:S01]  /*03e0*/  SHF.R.S32.HI R6, RZ, 0x1f, R5 ;  /* 0x0000001fff067819 */ /* 0x000fe20000011405 */
[----:B------:R-:W-:Y:S01]  /*03f0*/  @!UP0 UMOV UR6, 0x400 ;  /* 0x0000040000068882 */ /* 0x000fe20000000000 */
[----:B------:R-:W-:-:S04]  /*0400*/  @!UP0 UIADD3 UR4, -UR4, 0x100000, URZ ;  /* 0x0010000004048890 */ /* 0x000fc8000fffe13f */
[----:B------:R-:W-:Y:S02]  /*0410*/  @!UP0 USHF.L.U32 UR5, UR4, 0xb, URZ ;  /* 0x0000000b04058899 */ /* 0x000fe4000800063f */
[----:B------:R-:W-:Y:S01]  /*0420*/  @!UP0 USHF.L.U32 UR4, UR4, 0x1, URZ ;  /* 0x0000000104048899 */ /* 0x000fe2000800063f */
[----:B------:R-:W-:Y:S01]  /*0430*/  @P3 IMAD.MOV.U32 R7, RZ, RZ, RZ ;  /* 0x000000ffff073224 */ /* 0x000fe200078e00ff */
[----:B------:R-:W-:Y:S01]  /*0440*/  LEA.HI R6, R6, R5, RZ, 0x2 ;  /* 0x0000000506067211 */ /* 0x000fe200078f10ff */
[----:B------:R-:W-:Y:S01]  /*0450*/  @P3 IMAD.MOV.U32 R11, RZ, RZ, RZ ;  /* 0x000000ffff0b3224 */ /* 0x000fe200078e00ff */
[----:B------:R-:W1:Y:S02]  /*0460*/  @!UP0 S2UR UR7, SR_CgaCtaId ;  /* 0x00000000000789c3 */ /* 0x000e640000008800 */
[----:B------:R-:W-:Y:S01]  /*0470*/  LOP3.LUT R0, R6, 0xfffffffc, RZ, 0xc0, !PT ;  /* 0xfffffffc06007812 */ /* 0x000fe200078ec0ff */
[----:B--2---:R-:W-:-:S04]  /*0480*/  @P3 IMAD.MOV.U32 R6, RZ, RZ, R3 ;  /* 0x000000ffff063224 */ /* 0x004fc800078e0003 */
[----:B------:R-:W-:Y:S01]  /*0490*/  IMAD.IADD R0, R5, 0x1, -R0 ;  /* 0x0000000105007824 */ /* 0x000fe200078e0a00 */
[----:B------:R-:W2:Y:S01]  /*04a0*/  @!P3 LDC R9, c[0x0][0xc] ;  /* 0x00000300ff09bb82 */ /* 0x000ea20000000800 */
[----:B------:R-:W-:Y:S02]  /*04b0*/  IMAD.MOV.U32 R5, RZ, RZ, RZ ;  /* 0x000000ffff057224 */ /* 0x000fe400078e00ff */
[----:B0-----:R-:W-:-:S04]  /*04c0*/  @P3 IMAD.WIDE.U32 R16, R4, R17, R6 ;  /* 0x0000001104103225 */ /* 0x001fc800078e0006 */
[----:B------:R-:W-:Y:S01]  /*04d0*/  @P3 IMAD.IADD R17, R17, 0x1, R11 ;  /* 0x0000000111113824 */ /* 0x000fe200078e020b */
[----:B-1----:R-:W-:Y:S01]  /*04e0*/  @!UP0 ULEA UR6, UR7, UR6, 0x18 ;  /* 0x0000000607068291 */ /* 0x002fe2000f8ec03f */
[----:B------:R-:W-:Y:S01]  /*04f0*/  VOTEU.ALL UP0, P0 ;  /* 0x00000000003f7886 */ /* 0x000fe20000000000 */
[----:B------:R-:W-:-:S04]  /*0500*/  ISETP.NE.AND P0, PT, R0, 0x3, PT ;  /* 0x000000030000780c */ /* 0x000fc80003f05270 */
[----:B------:R-:W-:Y:S01]  /*0510*/  ISETP.EQ.OR P0, PT, R0, RZ, !P0 ;  /* 0x000000ff0000720c */ /* 0x000fe20004702670 */
[----:B--2---:R-:W-:-:S03]  /*0520*/  @!P3 IMAD.WIDE.U32 R6, R9, R3, R4 ;  /* 0x000000030906b225 */ /* 0x004fc600078e0004 */
[C---:B------:R-:W-:Y:S01]  /*0530*/  ISETP.EQ.AND P0, PT, R8.reuse, RZ, P0 ;  /* 0x000000ff0800720c */ /* 0x040fe20000702270 */
[----:B------:R-:W-:Y:S01]  /*0540*/  VIADD R8, R8, 0xffffffff ;  /* 0xffffffff08087836 */ /* 0x000fe20000000000 */
[----:B------:R-:W0:Y:S02]  /*0550*/  FENCE.VIEW.ASYNC.S ;  /* 0x00000000000073c6 */ /* 0x000e240000000000 */
[----:B0-----:R0:W3:Y:S01]  /*0560*/  @!UP0 SYNCS.EXCH.64 URZ, [UR6+0x60], UR4 ;  /* 0x00006004063f85b2 */ /* 0x0010e20008000100 */
[----:B------:R-:W-:Y:S01]  /*0570*/  @!P3 IMAD.MOV.U32 R16, RZ, RZ, R6 ;  /* 0x000000ffff10b224 */ /* 0x000fe200078e0006 */
[----:B------:R-:W-:Y:S01]  /*0580*/  SEL R19, RZ, 0x1, !P0 ;  /* 0x00000001ff137807 */ /* 0x000fe20004000000 */
[----:B------:R-:W-:Y:S01]  /*0590*/  @!P3 IMAD.MOV.U32 R17, RZ, RZ, R7 ;  /* 0x000000ffff11b224 */ /* 0x000fe200078e0007 */
[----:B------:R-:W-:-:S04]  /*05a0*/  ISETP.GE.U32.AND P1, PT, R8, 0x2, PT ;  /* 0x000000020800780c */ /* 0x000fc80003f26070 */
[----:B------:R-:W-:Y:S01]  /*05b0*/  SEL R19, R19, 0x2, P1 ;  /* 0x0000000213137807 */ /* 0x000fe20000800000 */
[----:B------:R0:W3:Y:S01]  /*05c0*/  @!UP1 SYNCS.EXCH.64 URZ, [UR6+0x68], UR4 ;  /* 0x00006804063f95b2 */ /* 0x0000e20008000100 */
[----:B------:R-:W-:Y:S01]  /*05d0*/  NOP ;  /* 0x0000000000007918 */ /* 0x000fe20000000000 */
[----:B---34-:R-:W-:Y:S06]  /*05e0*/  BAR.SYNC.DEFER_BLOCKING 0x0 ;  /* 0x0000000000007b1d */ /* 0x018fec0000010000 */
[----:B------:R-:W-:Y:S05]  /*05f0*/  @!P2 BRA `(.L_x_3) ;  /* 0x0000006c00b4a947 */ /* 0x000fea0003800000 */
[----:B------:R-:W-:-:S13]  /*0600*/  ISETP.GT.U32.AND P0, PT, R8, 0x1, PT ;  /* 0x000000010800780c */ /* 0x000fda0003f04070 */
[----:B0-----:R-:W-:Y:S05]  /*0610*/  @P0 EXIT ;  /* 0x000000000000094d */ /* 0x001fea0003800000 */
[----:B------:R-:W-:Y:S01]  /*0620*/  ULDC.64 UR4, c[0x0][0x650] ;  /* 0x0001940000047ab9 */ /* 0x000fe20000000a00 */
[----:B------:R-:W-:Y:S01]  /*0630*/  PRMT R0, RZ, 0x7610, R0 ;  /* 0x00007610ff007816 */ /* 0x000fe20000000000 */
[----:B------:R-:W-:Y:S01]  /*0640*/  IMAD.MOV.U32 R94, RZ, RZ, -0x1 ;  /* 0xffffffffff5e7424 */ /* 0x000fe200078e00ff */
[----:B------:R-:W-:Y:S01]  /*0650*/  ISETP.GE.U32.AND P0, PT, R16, UR4, PT ;  /* 0x0000000410007c0c */ /* 0x000fe2000bf06070 */
[----:B------:R-:W-:Y:S02]  /*0660*/  IMAD.MOV.U32 R90, RZ, RZ, -0x1 ;  /* 0xffffffffff5a7424 */ /* 0x000fe400078e00ff */
[----:B------:R-:W-:Y:S01]  /*0670*/  IMAD.MOV.U32 R23, RZ, RZ, -0x1 ;  /* 0xffffffffff177424 */ /* 0x000fe200078e00ff */
[----:B------:R-:W-:-:S13]  /*0680*/  ISETP.GE.U32.AND.EX P0, PT, R17, UR5, PT, P0 ;  /* 0x0000000511007c0c */ /* 0x000fda000bf06100 */
[----:B------:R-:W-:Y:S05]  /*0690*/  @P0 BRA `(.L_x_4) ;  /* 0x0000000400540947 */ /* 0x000fea0003800000 */
[----:B------:R-:W0:Y:S01]  /*06a0*/  LDC.64 R14, c[0x0][0x628] ;  /* 0x00018a00ff0e7b82 */ /* 0x000e220000000a00 */
[----:B------:R-:W-:Y:S02]  /*06b0*/  IMAD.MOV.U32 R6, RZ, RZ, R16 ;  /* 0x000000ffff067224 */ /* 0x000fe400078e0010 */
[----:B------:R-:W-:-:S05]  /*06c0*/  IMAD.MOV.U32 R7, RZ, RZ, R17 ;  /* 0x000000ffff077224 */ /* 0x000fca00078e0011 */
[----:B------:R-:W1:Y:S08]  /*06d0*/  LDC R0, c[0x0][0x630] ;  /* 0x00018c00ff007b82 */ /* 0x000e700000000800 */
[----:B------:R-:W2:Y:S01]  /*06e0*/  LDC.64 R20, c[0x0][0x620] ;  /* 0x00018800ff147b82 */ /* 0x000ea20000000a00 */
[----:B0-----:R-:W-:-:S04]  /*06f0*/  ISETP.NE.U32.AND P0, PT, R14, RZ, PT ;  /* 0x000000ff0e00720c */ /* 0x001fc80003f05070 */
[----:B------:R-:W-:-:S13]  /*0700*/  ISETP.NE.AND.EX P0, PT, R15, RZ, PT, P0 ;  /* 0x000000ff0f00720c */ /* 0x000fda0003f05300 */
[----:B-12---:R-:W-:Y:S05]  /*0710*/  @!P0 BRA `(.L_x_5) ;  /* 0x0000000000288947 */ /* 0x006fea0003800000 */
[----:B------:R-:W0:Y:S02]  /*0720*/  LDC R11, c[0x0][0x634] ;  /* 0x00018d00ff0b7b82 */ /* 0x000e240000000800 */
[----:B0-----:R-:W-:-:S05]  /*0730*/  IADD3 R11, P0, R16, R11, RZ ;  /* 0x0000000b100b7210 */ /* 0x001fca0007f1e0ff */
[----:B------:R-:W-:-:S04]  /*0740*/  IMAD.X R13, RZ, RZ, R17, P0 ;  /* 0x000000ffff0d7224 */ /* 0x000fc800000e0611 */
[----:B------:R-:W-:-:S04]  /*0750*/  IMAD.WIDE.U32 R6, R13, R14, RZ ;  /* 0x0000000e0d067225 */ /* 0x000fc800078e00ff */
[----:B------:R-:W-:-:S04]  /*0760*/  IMAD.WIDE.U32 R8, P0, R11, R15, R6 ;  /* 0x0000000f0b087225 */ /* 0x000fc80007800006 */
[----:B------:R-:W-:-:S04]  /*0770*/  IMAD.WIDE.U32 R6, R11, R14, RZ ;  /* 0x0000000e0b067225 */ /* 0x000fc800078e00ff */
[----:B------:R-:W-:Y:S01]  /*0780*/  IMAD.X R11, RZ, RZ, RZ, P0 ;  /* 0x000000ffff0b7224 */ /* 0x000fe200000e06ff */
[----:B------:R-:W-:Y:S01]  /*0790*/  IADD3 RZ, P0, R7, R8, RZ ;  /* 0x0000000807ff7210 */ /* 0x000fe20007f1e0ff */
[----:B------:R-:W-:-:S04]  /*07a0*/  IMAD.MOV.U32 R10, RZ, RZ, R9 ;  /* 0x000000ffff0a7224 */ /* 0x000fc800078e0009 */
[----:B------:R-:W-:-:S08]  /*07b0*/  IMAD.WIDE.U32.X R6, R13, R15, R10, P0 ;  /* 0x0000000f0d067225 */ /* 0x000fd000000e040a */
.L_x_5:
[-CC-:B------:R-:W-:Y:S01]  /*07c0*/  SHF.R.U64 R23, R6, R0.reuse, R7.reuse ;  /* 0x0000000006177219 */ /* 0x180fe20000001207 */
[----:B------:R-:W0:Y:S01]  /*07d0*/  LDC R10, c[0x0][0x618] ;  /* 0x00018600ff0a7b82 */ /* 0x000e220000000800 */
[----:B------:R-:W-:Y:S01]  /*07e0*/  SHF.R.U32.HI R5, RZ, R0, R7 ;  /* 0x00000000ff057219 */ /* 0x000fe20000011607 */
[----:B------:R-:W-:Y:S01]  /*07f0*/  ULDC UR4, c[0x0][0x150] ;  /* 0x0000540000047ab9 */ /* 0x000fe20000000800 */
[----:B------:R-:W-:Y:S02]  /*0800*/  IADD3 R9, P0, RZ, -R23, RZ ;  /* 0x80000017ff097210 */ /* 0x000fe40007f1e0ff */
[----:B------:R-:W-:-:S03]  /*0810*/  I2FP.F32.U32 R0, R4 ;  /* 0x0000000400007245 */ /* 0x000fc60000201000 */
[----:B------:R-:W1:Y:S01]  /*0820*/  LDC.64 R28, c[0x0][0x640] ;  /* 0x00019000ff1c7b82 */ /* 0x000e620000000a00 */
[----:B------:R-:W-:Y:S02]  /*0830*/  IMAD.X R11, RZ, RZ, ~R5, P0 ;  /* 0x000000ffff0b7224 */ /* 0x000fe400000e0e05 */
[----:B------:R-:W-:Y:S01]  /*0840*/  FMUL R0, R0, UR4 ;  /* 0x0000000400007c20 */ /* 0x000fe20008400000 */
[----:B------:R-:W-:Y:S01]  /*0850*/  IMAD.WIDE.U32 R6, R9, R20, R16 ;  /* 0x0000001409067225 */ /* 0x000fe200078e0010 */
[----:B------:R-:W-:-:S03]  /*0860*/  ULDC UR4, c[0x0][0x154] ;  /* 0x0000550000047ab9 */ /* 0x000fc60000000800 */
[----:B------:R-:W-:Y:S01]  /*0870*/  IMAD R8, R11, R20, RZ ;  /* 0x000000140b087224 */ /* 0x000fe200078e02ff */
[----:B------:R-:W2:Y:S01]  /*0880*/  LDC R5, c[0x0][0x144] ;  /* 0x00005100ff057b82 */ /* 0x000ea20000000800 */
[----:B------:R-:W3:Y:S02]  /*0890*/  F2I.U32.TRUNC.NTZ R0, R0 ;  /* 0x0000000000007305 */ /* 0x000ee4000020f000 */
[----:B------:R-:W-:-:S04]  /*08a0*/  IMAD R9, R9, R21, R8 ;  /* 0x0000001509097224 */ /* 0x000fc800078e0208 */
[----:B------:R-:W-:Y:S01]  /*08b0*/  IMAD.IADD R7, R7, 0x1, R9 ;  /* 0x0000000107077824 */ /* 0x000fe200078e0209 */
[----:B------:R-:W4:Y:S01]  /*08c0*/  LDC R12, c[0x0][0x608] ;  /* 0x00018200ff0c7b82 */ /* 0x000f220000000800 */
[----:B------:R-:W-:-:S03]  /*08d0*/  IMAD.MOV.U32 R9, RZ, RZ, -0x1 ;  /* 0xffffffffff097424 */ /* 0x000fc600078e00ff */
[-CC-:B0-----:R-:W-:Y:S02]  /*08e0*/  SHF.R.U64 R20, R6, R10.reuse, R7.reuse ;  /* 0x0000000a06147219 */ /* 0x181fe40000001207 */
[----:B------:R-:W-:Y:S02]  /*08f0*/  I2FP.F32.U32 R6, R3 ;  /* 0x0000000300067245 */ /* 0x000fe40000201000 */
[----:B------:R-:W0:Y:S01]  /*0900*/  LDC R26, c[0x0][0x658] ;  /* 0x00019600ff1a7b82 */ /* 0x000e220000000800 */
[----:B-1----:R-:W-:Y:S01]  /*0910*/  ISETP.NE.U32.AND P0, PT, R28, RZ, PT ;  /* 0x000000ff1c00720c */ /* 0x002fe20003f05070 */
[----:B---3--:R-:W-:Y:S01]  /*0920*/  IMAD.MOV R8, RZ, RZ, -R0 ;  /* 0x000000ffff087224 */ /* 0x008fe200078e0a00 */
[----:B------:R-:W-:Y:S01]  /*0930*/  SHF.R.U32.HI R7, RZ, R10, R7 ;  /* 0x0000000aff077219 */ /* 0x000fe20000011607 */
[----:B------:R-:W-:Y:S01]  /*0940*/  FMUL R6, R6, UR4 ;  /* 0x0000000406067c20 */ /* 0x000fe20008400000 */
[----:B------:R-:W-:-:S03]  /*0950*/  ISETP.NE.AND.EX P0, PT, R29, RZ, PT, P0 ;  /* 0x000000ff1d00720c */ /* 0x000fc60003f05300 */
[----:B------:R-:W1:Y:S01]  /*0960*/  LDC R14, c[0x0][0x148] ;  /* 0x00005200ff0e7b82 */ /* 0x000e620000000800 */
[----:B--2---:R-:W-:-:S07]  /*0970*/  IMAD R0, R5, R8, R4 ;  /* 0x0000000805007224 */ /* 0x004fce00078e0204 */
[----:B------:R-:W2:Y:S01]  /*0980*/  LDC R24, c[0x0][0x600] ;  /* 0x00018000ff187b82 */ /* 0x000ea20000000800 */
[-CC-:B----4-:R-:W-:Y:S02]  /*0990*/  SHF.R.U64 R30, R20, R12.reuse, R7.reuse ;  /* 0x0000000c141e7219 */ /* 0x190fe40000001207 */
[----:B------:R-:W-:Y:S01]  /*09a0*/  SHF.R.U32.HI R5, RZ, R12, R7 ;  /* 0x0000000cff057219 */ /* 0x000fe20000011607 */
[----:B------:R-:W-:Y:S01]  /*09b0*/  IMAD.MOV.U32 R7, RZ, RZ, 0x1 ;  /* 0x00000001ff077424 */ /* 0x000fe200078e00ff */
[----:B------:R3:W4:Y:S03]  /*09c0*/  F2I.U32.TRUNC.NTZ R12, R6 ;  /* 0x00000006000c7305 */ /* 0x000726000020f000 */
[----:B------:R-:W1:Y:S01]  /*09d0*/  LDC R15, c[0x0][0x648] ;  /* 0x00019200ff0f7b82 */ /* 0x000e620000000800 */
[-C--:B0-----:R-:W-:Y:S02]  /*09e0*/  SHF.L.U32 R4, R9, R26.reuse, RZ ;  /* 0x0000001a09047219 */ /* 0x081fe400000006ff */
[----:B------:R-:W-:-:S02]  /*09f0*/  SHF.R.U64 R32, R30, R26, R5 ;  /* 0x0000001a1e207219 */ /* 0x000fc40000001205 */
[----:B------:R-:W-:Y:S02]  /*0a00*/  LOP3.LUT R11, RZ, R4, RZ, 0x33, !PT ;  /* 0x00000004ff0b7212 */ /* 0x000fe400078e33ff */
[-C--:B------:R-:W-:Y:S01]  /*0a10*/  SHF.R.U32.HI R5, RZ, R26.reuse, R5 ;  /* 0x0000001aff057219 */ /* 0x080fe20000011605 */
[----:B------:R-:W0:Y:S01]  /*0a20*/  LDC R21, c[0x0][0x638] ;  /* 0x00018e00ff157b82 */ /* 0x000e220000000800 */
[----:B------:R-:W-:Y:S01]  /*0a30*/  SHF.L.U32 R10, R7, R26, RZ ;  /* 0x0000001a070a7219 */ /* 0x000fe200000006ff */
[----:B------:R-:W-:-:S06]  /*0a40*/  IMAD.MOV.U32 R4, RZ, RZ, R32 ;  /* 0x000000ffff047224 */ /* 0x000fcc00078e0020 */
[----:B------:R-:W0:Y:S01]  /*0a50*/  LDC R94, c[0x0][0x610] ;  /* 0x00018400ff5e7b82 */ /* 0x000e220000000800 */
[----:B---34-:R-:W-:Y:S05]  /*0a60*/  @!P0 BRA `(.L_x_6) ;  /* 0x0000000000288947 */ /* 0x018fea0003800000 */
[----:B------:R-:W3:Y:S02]  /*0a70*/  LDC R9, c[0x0][0x64c] ;  /* 0x00019300ff097b82 */ /* 0x000ee40000000800 */
[----:B---3--:R-:W-:-:S05]  /*0a80*/  IADD3 R9, P0, R32, R9, RZ ;  /* 0x0000000920097210 */ /* 0x008fca0007f1e0ff */
        /* <DEDUP_REMOVED lines=8> */
.L_x_6:
[----:B-1----:R-:W-:Y:S01]  /*0b10*/  SHF.R.U64 R4, R4, R15, R5 ;  /* 0x0000000f04047219 */ /* 0x002fe20000001205 */
[----:B--2---:R-:W-:Y:S01]  /*0b20*/  VIADD R5, R24, 0xffffffff ;  /* 0xffffffff18057836 */ /* 0x004fe20000000000 */
[----:B------:R-:W-:Y:S01]  /*0b30*/  LOP3.LUT R11, R30, R11, RZ, 0xc0, !PT ;  /* 0x0000000b1e0b7212 */ /* 0x000fe200078ec0ff */
[----:B------:R-:W-:Y:S02]  /*0b40*/  IMAD.MOV R12, RZ, RZ, -R12 ;  /* 0x000000ffff0c7224 */ /* 0x000fe400078e0a0c */
[----:B------:R-:W-:Y:S01]  /*0b50*/  IMAD.MOV R6, RZ, RZ, -R4 ;  /* 0x000000ffff067224 */ /* 0x000fe200078e0a04 */
[----:B------:R-:W-:Y:S01]  /*0b60*/  LOP3.LUT R5, R20, R5, RZ, 0xc0, !PT ;  /* 0x0000000514057212 */ /* 0x000fe200078ec0ff */
[----:B------:R-:W-:Y:S02]  /*0b70*/  @P3 IMAD R0, R14, R12, R3 ;  /* 0x0000000c0e003224 */ /* 0x000fe400078e0203 */
[----:B------:R-:W-:Y:S02]  /*0b80*/  IMAD R11, R10, R4, R11 ;  /* 0x000000040a0b7224 */ /* 0x000fe400078e020b */
[----:B0-----:R-:W-:-:S02]  /*0b90*/  IMAD R3, R6, R21, R32 ;  /* 0x0000001506037224 */ /* 0x001fc400078e0220 */
[----:B------:R-:W-:Y:S02]  /*0ba0*/  IMAD R94, R11, R94, R0 ;  /* 0x0000005e0b5e7224 */ /* 0x000fe400078e0200 */
[----:B------:R-:W-:Y:S02]  /*0bb0*/  IMAD R3, R3, R24, R5 ;  /* 0x0000001803037224 */ /* 0x000fe400078e0205 */
[----:B------:R-:W-:-:S03]  /*0bc0*/  IMAD.MOV.U32 R0, RZ, RZ, 0x1 ;  /* 0x00000001ff007424 */ /* 0x000fc600078e00ff */
[----:B------:R-:W-:Y:S02]  /*0bd0*/  SEL R90, R3, R94, !P3 ;  /* 0x0000005e035a7207 */ /* 0x000fe40005800000 */
[----:B------:R-:W-:-:S07]  /*0be0*/  SEL R94, R94, R3, !P3 ;  /* 0x000000035e5e7207 */ /* 0x000fce0005800000 */
.L_x_4:
[----:B------:R-:W-:-:S08]  /*0bf0*/  NOP ;  /* 0x0000000000007918 */ /* 0x000fd00000000000 */
[----:B------:R-:W0:Y:S02]  /*0c00*/  USETMAXREG.TRY_ALLOC.CTAPOOL UP0, 0xe8 ;  /* 0x000000e8000079c8 */ /* 0x000e240008000600 */
[----:B0-----:R-:W-:-:S13]  /*0c10*/  PLOP3.LUT P0, PT, PT, PT, UP0, 0x80, 0x0 ;  /* 0x000000000000781c */ /* 0x001fda0003f0f008 */
[----:B------:R-:W-:Y:S05]  /*0c20*/  @!P0 BRA `(.L_x_4) ;  /* 0xfffffffc00f08947 */ /* 0x000fea000383ffff */
[----:B------:R-:W-:Y:S01]  /*0c30*/  ULDC.64 UR4, c[0x0][0x598] ;  /* 0x0001660000047ab9 */ /* 0x000fe20000000a00 */
[----:B------:R-:W-:Y:S01]  /*0c40*/  ULDC.64 UR36, c[0x0][0x208] ;  /* 0x0000820000247ab9 */ /* 0x000fe20000000a00 */
[----:B------:R-:W-:-:S04]  /*0c50*/  ISETP.NE.U32.AND P0, PT, RZ, UR4, PT ;  /* 0x00000004ff007c0c */ /* 0x000fc8000bf05070 */
[----:B------:R-:W-:-:S13]  /*0c60*/  ISETP.NE.AND.EX P0, PT, RZ, UR5, PT, P0 ;  /* 0x00000005ff007c0c */ /* 0x000fda000bf05300 */
[----:B------:R-:W-:Y:S05]  /*0c70*/  @!P0 BRA `(.L_x_7) ;  /* 0x00000000001c8947 */ /* 0x000fea0003800000 */
[----:B------:R-:W0:Y:S02]  /*0c80*/  LDC.64 R4, c[0x0][0x598] ;  /* 0x00016600ff047b82 */ /* 0x000e240000000a00 */
[----:B0-----:R-:W2:Y:S02]  /*0c90*/  LDG.E.64 R4, desc[UR36][R4.64] ;  /* 0x0000002404047981 */ /* 0x001ea4000c1e1b00 */
[----:B--2---:R-:W-:-:S04]  /*0ca0*/  ISETP.NE.U32.AND P0, PT, R4, RZ, PT ;  /* 0x000000ff0400720c */ /* 0x004fc80003f05070 */
[----:B------:R-:W-:-:S13]  /*0cb0*/  ISETP.NE.AND.EX P0, PT, R5, RZ, PT, P0 ;  /* 0x000000ff0500720c */ /* 0x000fda0003f05300 */
[----:B------:R-:W-:Y:S05]  /*0cc0*/  @!P0 BRA `(.L_x_7) ;  /* 0x0000000000088947 */ /* 0x000fea0003800000 */
[----:B------:R0:W5:Y:S01]  /*0cd0*/  LD.E R88, desc[UR36][R4.64] ;  /* 0x0000002404587980 */ /* 0x000162000c101900 */
[----:B------:R-:W-:Y:S05]  /*0ce0*/  BRA `(.L_x_8) ;  /* 0x0000000000247947 */ /* 0x000fea0003800000 */
.L_x_7:
[----:B------:R-:W-:Y:S02]  /*0cf0*/  ULDC.64 UR4, c[0x0][0x588] ;  /* 0x0001620000047ab9 */ /* 0x000fe40000000a00 */
[----:B------:R-:W-:-:S04]  /*0d00*/  ISETP.NE.U32.AND P0, PT, RZ, UR4, PT ;  /* 0x00000004ff007c0c */ /* 0x000fc8000bf05070 */
[----:B------:R-:W-:-:S13]  /*0d10*/  ISETP.NE.AND.EX P0, PT, RZ, UR5, PT, P0 ;  /* 0x00000005ff007c0c */ /* 0x000fda000bf05300 */
[----:B------:R-:W-:Y:S05]  /*0d20*/  @!P0 BRA `(.L_x_9) ;  /* 0x00000000000c8947 */ /* 0x000fea0003800000 */
[----:B------:R-:W0:Y:S02]  /*0d30*/  LDC.64 R88, c[0x0][0x588] ;  /* 0x00016200ff587b82 */ /* 0x000e240000000a00 */
[----:B0-----:R1:W5:Y:S01]  /*0d40*/  LDG.E R88, desc[UR36][R88.64] ;  /* 0x0000002458587981 */ /* 0x001362000c1e1900 */
[----:B------:R-:W-:Y:S05]  /*0d50*/  BRA `(.L_x_8) ;  /* 0x0000000000087947 */ /* 0x000fea0003800000 */
.L_x_9:
[----:B------:R-:W-:Y:S02]  /*0d60*/  ULDC UR4, c[0x0][0x580] ;  /* 0x0001600000047ab9 */ /* 0x000fe40000000800 */
[----:B------:R-:W-:-:S07]  /*0d70*/  IMAD.U32 R88, RZ, RZ, UR4 ;  /* 0x00000004ff587e24 */ /* 0x000fce000f8e00ff */
.L_x_8:
[----:B------:R-:W-:Y:S02]  /*0d80*/  ULDC.64 UR4, c[0x0][0x5a0] ;  /* 0x0001680000047ab9 */ /* 0x000fe40000000a00 */
[----:B------:R-:W-:-:S04]  /*0d90*/  ISETP.NE.U32.AND P0, PT, RZ, UR4, PT ;  /* 0x00000004ff007c0c */ /* 0x000fc8000bf05070 */
[----:B------:R-:W-:-:S13]  /*0da0*/  ISETP.NE.AND.EX P0, PT, RZ, UR5, PT, P0 ;  /* 0x00000005ff007c0c */ /* 0x000fda000bf05300 */
[----:B------:R-:W-:Y:S05]  /*0db0*/  @!P0 BRA `(.L_x_10) ;  /* 0x00000000001c8947 */ /* 0x000fea0003800000 */
[----:B0-----:R-:W0:Y:S02]  /*0dc0*/  LDC.64 R4, c[0x0][0x5a0] ;  /* 0x00016800ff047b82 */ /* 0x001e240000000a00 */
[----:B0-----:R-:W2:Y:S02]  /*0dd0*/  LDG.E.64 R4, desc[UR36][R4.64] ;  /* 0x0000002404047981 */ /* 0x001ea4000c1e1b00 */
[----:B--2---:R-:W-:-:S04]  /*0de0*/  ISETP.NE.U32.AND P0, PT, R4, RZ, PT ;  /* 0x000000ff0400720c */ /* 0x004fc80003f05070 */
[----:B------:R-:W-:-:S13]  /*0df0*/  ISETP.NE.AND.EX P0, PT, R5, RZ, PT, P0 ;  /* 0x000000ff0500720c */ /* 0x000fda0003f05300 */
[----:B------:R-:W-:Y:S05]  /*0e00*/  @!P0 BRA `(.L_x_10) ;  /* 0x0000000000088947 */ /* 0x000fea0003800000 */
[----:B-1----:R0:W5:Y:S01]  /*0e10*/  LD.E R89, desc[UR36][R4.64] ;  /* 0x0000002404597980 */ /* 0x002162000c101900 */
[----:B------:R-:W-:Y:S05]  /*0e20*/  BRA `(.L_x_11) ;  /* 0x0000000000247947 */ /* 0x000fea0003800000 */
.L_x_10:
[----:B------:R-:W-:Y:S02]  /*0e30*/  ULDC.64 UR4, c[0x0][0x590] ;  /* 0x0001640000047ab9 */ /* 0x000fe40000000a00 */
[----:B------:R-:W-:-:S04]  /*0e40*/  ISETP.NE.U32.AND P0, PT, RZ, UR4, PT ;  /* 0x00000004ff007c0c */ /* 0x000fc8000bf05070 */
[----:B------:R-:W-:-:S13]  /*0e50*/  ISETP.NE.AND.EX P0, PT, RZ, UR5, PT, P0 ;  /* 0x00000005ff007c0c */ /* 0x000fda000bf05300 */
[----:B------:R-:W-:Y:S05]  /*0e60*/  @!P0 BRA `(.L_x_12) ;  /* 0x00000000000c8947 */ /* 0x000fea0003800000 */
[----:B0-----:R-:W1:Y:S02]  /*0e70*/  LDC.64 R4, c[0x0][0x590] ;  /* 0x00016400ff047b82 */ /* 0x001e640000000a00 */
[----:B-1----:R1:W5:Y:S01]  /*0e80*/  LDG.E R89, desc[UR36][R4.64] ;  /* 0x0000002404597981 */ /* 0x002362000c1e1900 */
[----:B------:R-:W-:Y:S05]  /*0e90*/  BRA `(.L_x_11) ;  /* 0x0000000000087947 */ /* 0x000fea0003800000 */
.L_x_12:
[----:B------:R-:W-:Y:S02]  /*0ea0*/  ULDC UR4, c[0x0][0x584] ;  /* 0x0001610000047ab9 */ /* 0x000fe40000000800 */
[----:B-1----:R-:W-:-:S07]  /*0eb0*/  IMAD.U32 R89, RZ, RZ, UR4 ;  /* 0x00000004ff597e24 */ /* 0x002fce000f8e00ff */
.L_x_11:
[----:B------:R-:W-:-:S13]  /*0ec0*/  LOP3.LUT P0, RZ, R0, 0xff, RZ, 0xc0, !PT ;  /* 0x000000ff00ff7812 */ /* 0x000fda000780c0ff */
[----:B------:R-:W-:Y:S05]  /*0ed0*/  @!P0 EXIT ;  /* 0x000000000000894d */ /* 0x000fea0003800000 */
[----:B------:R-:W-:Y:S01]  /*0ee0*/  ULDC UR4, c[0x0][0x28c] ;  /* 0x0000a30000047ab9 */ /* 0x000fe20000000800 */
[----:B------:R-:W-:Y:S01]  /*0ef0*/  LOP3.LUT R102, R19, 0x1, RZ, 0xfc, !PT ;  /* 0x0000000113667812 */ /* 0x000fe200078efcff */
[----:B------:R-:W-:Y:S01]  /*0f00*/  UIADD3 UR4, UR4, 0x3f, URZ ;  /* 0x0000003f04047890 */ /* 0x000fe2000fffe03f */
[----:B------:R-:W-:Y:S01]  /*0f10*/  UMOV UR38, URZ ;  /* 0x0000003f00267c82 */ /* 0x000fe20008000000 */
[----:B------:R-:W-:Y:S02]  /*0f20*/  UMOV UR39, URZ ;  /* 0x0000003f00277c82 */ /* 0x000fe40008000000 */
[----:B------:R-:W-:-:S04]  /*0f30*/  USHF.R.S32.HI UR5, URZ, 0x1f, UR4 ;  /* 0x0000001f3f057899 */ /* 0x000fc80008011404 */
[----:B------:R-:W-:-:S04]  /*0f40*/  ULEA.HI UR5, UR5, UR4, URZ, 0x6 ;  /* 0x0000000405057291 */ /* 0x000fc8000f8f303f */
[----:B------:R-:W-:-:S12]  /*0f50*/  USHF.R.S32.HI UR40, URZ, 0x6, UR5 ;  /* 0x000000063f287899 */ /* 0x000fd80008011405 */
.L_x_156:
[----:B------:R-:W-:Y:S01]  /*0f60*/  LOP3.LUT R0, R18, 0x80, RZ, 0xc0, !PT ;  /* 0x0000008012007812 */ /* 0x000fe200078ec0ff */
[----:B------:R-:W2:Y:S01]  /*0f70*/  S2UR UR7, SR_CgaCtaId ;  /* 0x00000000000779c3 */ /* 0x000ea20000008800 */
[----:B------:R-:W-:Y:S02]  /*0f80*/  UMOV UR6, 0x400 ;  /* 0x0000040000067882 */ /* 0x000fe40000000000 */
[----:B------:R-:W-:-:S06]  /*0f90*/  SHF.R.U32.HI R0, RZ, 0x7, R0 ;  /* 0x00000007ff007819 */ /* 0x000fcc0000011600 */
[----:B---3--:R-:W3:Y:S01]  /*0fa0*/  SHFL.IDX PT, R0, R0, RZ, 0x1f ;  /* 0x00001fff00007589 */ /* 0x008ee200000e0000 */
[----:B--2---:R-:W-:Y:S01]  /*0fb0*/  ULEA UR42, UR7, UR6, 0x18 ;  /* 0x00000006072a7291 */ /* 0x004fe2000f8ec03f */
[----:B---3--:R-:W-:-:S13]  /*0fc0*/  R2UR UR4, R0 ;  /* 0x00000000000472ca */ /* 0x008fda00000e0000 */
[----:B------:R-:W-:-:S04]  /*0fd0*/  ULEA.HI UR5, UR4, UR4, URZ, 0x1 ;  /* 0x0000000404057291 */ /* 0x000fc8000f8f083f */
[----:B------:R-:W-:-:S04]  /*0fe0*/  ULOP3.LUT UR5, UR5, 0x7fffe, URZ, 0xc0, !UPT ;  /* 0x0007fffe05057892 */ /* 0x000fc8000f8ec03f */
[----:B------:R-:W-:-:S03]  /*0ff0*/  UIADD3 UR5, UR4, -UR5, URZ ;  /* 0x8000000504057290 */ /* 0x000fc6000fffe03f */
[----:B------:R-:W-:Y:S01]  /*1000*/  ULDC UR4, c[0x0][0x28c] ;  /* 0x0000a30000047ab9 */ /* 0x000fe20000000800 */
[----:B------:R-:W-:Y:S01]  /*1010*/  ULEA UR5, UR5, UR42, 0xd ;  /* 0x0000002a05057291 */ /* 0x000fe2000f8e683f */
[----:B------:R-:W-:-:S03]  /*1020*/  ISETP.LT.AND P0, PT, RZ, UR4, PT ;  /* 0x00000004ff007c0c */ /* 0x000fc6000bf01270 */
[----:B------:R-:W-:-:S04]  /*1030*/  UIADD3 UR5, UR5, 0x100, URZ ;  /* 0x0000010005057890 */ /* 0x000fc8000fffe03f */
[----:B------:R-:W-:-:S04]  /*1040*/  USHF.R.U32.HI UR5, URZ, 0x4, UR5 ;  /* 0x000000043f057899 */ /* 0x000fc80008011605 */
[----:B------:R-:W-:Y:S02]  /*1050*/  ULOP3.LUT UR41, UR5, 0x3fff, URZ, 0xc0, !UPT ;  /* 0x00003fff05297892 */ /* 0x000fe4000f8ec03f */
[----:B01--45:R-:W-:Y:S10]  /*1060*/  @P0 BRA `(.L_x_13) ;  /* 0x0000000000400947 */ /* 0x033ff40003800000 */
[----:B------:R-:W-:Y:S01]  /*1070*/  MOV R0, 0x0 ;  /* 0x0000000000007802 */ /* 0x000fe20000000f00 */
[----:B------:R-:W-:Y:S01]  /*1080*/  ULDC.64 UR4, c[0x4][0x68] ;  /* 0x01001a0000047ab9 */ /* 0x000fe20000000a00 */
[----:B------:R-:W-:Y:S01]  /*1090*/  ULDC.64 UR6, c[0x4][0x8] ;  /* 0x0100020000067ab9 */ /* 0x000fe20000000a00 */
[----:B01----:R-:W-:Y:S01]  /*10a0*/  IMAD.U32 R4, RZ, RZ, UR4 ;  /* 0x00000004ff047e24 */ /* 0x003fe2000f8e00ff */
[----:B------:R0:W1:Y:S01]  /*10b0*/  LDC.64 R14, c[0x4][R0] ;  /* 0x01000000000e7b82 */ /* 0x0000620000000a00 */
[----:B------:R-:W-:Y:S01]  /*10c0*/  IMAD.U32 R5, RZ, RZ, UR5 ;  /* 0x00000005ff057e24 */ /* 0x000fe2000f8e00ff */
[----:B------:R-:W-:Y:S01]  /*10d0*/  ULDC.64 UR4, c[0x4][0x70] ;  /* 0x01001c0000047ab9 */ /* 0x000fe20000000a00 */
[----:B------:R-:W-:Y:S02]  /*10e0*/  IMAD.U32 R10, RZ, RZ, UR6 ;  /* 0x00000006ff0a7e24 */ /* 0x000fe4000f8e00ff */
[----:B------:R-:W-:Y:S02]  /*10f0*/  IMAD.U32 R6, RZ, RZ, UR4 ;  /* 0x00000004ff067e24 */ /* 0x000fe4000f8e00ff */
[----:B------:R-:W-:-:S02]  /*1100*/  IMAD.U32 R7, RZ, RZ, UR5 ;  /* 0x00000005ff077e24 */ /* 0x000fc4000f8e00ff */
[----:B------:R-:W-:Y:S02]  /*1110*/  IMAD.U32 R11, RZ, RZ, UR7 ;  /* 0x00000007ff0b7e24 */ /* 0x000fe4000f8e00ff */
[----:B------:R-:W-:Y:S02]  /*1120*/  IMAD.MOV.U32 R8, RZ, RZ, 0x1e1 ;  /* 0x000001e1ff087424 */ /* 0x000fe400078e00ff */
[----:B------:R-:W-:Y:S02]  /*1130*/  IMAD.MOV.U32 R12, RZ, RZ, 0x1 ;  /* 0x00000001ff0c7424 */ /* 0x000fe400078e00ff */
[----:B0-----:R-:W-:-:S07]  /*1140*/  IMAD.MOV.U32 R13, RZ, RZ, RZ ;  /* 0x000000ffff0d7224 */ /* 0x001fce00078e00ff */
[----:B------:R-:W-:-:S07]  /*1150*/  LEPC R20, `(.L_x_13) ;  /* 0x000000001014794e */ /* 0x000fce0000000000 */
[----:B-1---5:R-:W-:Y:S05]  /*1160*/  CALL.ABS.NOINC R14 ;  /* 0x000000000e007343 */ /* 0x022fea0003c00000 */
.L_x_13:
[----:B------:R-:W-:-:S13]  /*1170*/  ISETP.NE.AND P0, PT, R102, 0x3, PT ;  /* 0x000000036600780c */ /* 0x000fda0003f05270 */
[----:B------:R-:W-:Y:S05]  /*1180*/  @!P0 BRA `(.L_x_14) ;  /* 0x0000000000048947 */ /* 0x000fea0003800000 */
[----:B------:R-:W-:Y:S01]  /*1190*/  BPT.TRAP 0x1 ;  /* 0x000000040000795c */ /* 0x000fe20000300000 */
.L_x_14:
[----:B------:R-:W-:Y:S02]  /*11a0*/  IMAD.U32 R3, RZ, RZ, UR39 ;  /* 0x00000027ff037e24 */ /* 0x000fe4000f8e00ff */
[----:B------:R-:W-:-:S03]  /*11b0*/  IMAD.U32 R0, RZ, RZ, UR38 ;  /* 0x00000026ff007e24 */ /* 0x000fc6000f8e00ff */
[----:B------:R-:W-:Y:S02]  /*11c0*/  LEA R3, R3, UR42, 0x3 ;  /* 0x0000002a03037c11 */ /* 0x000fe4000f8e18ff */
[----:B------:R-:W-:-:S04]  /*11d0*/  SHF.L.U32 R0, R0, 0x1f, RZ ;  /* 0x0000001f00007819 */ /* 0x000fc800000006ff */
[----:B------:R2:W3:Y:S01]  /*11e0*/  SYNCS.PHASECHK.TRANS64.TRYWAIT P1, [R3+URZ], R0 ;  /* 0x00000000030075a7 */ /* 0x0004e2000802017f */
[----:B------:R-:W-:Y:S05]  /*11f0*/  @!P0 BRA `(.L_x_15) ;  /* 0x0000000000048947 */ /* 0x000fea0003800000 */
[----:B------:R-:W-:Y:S01]  /*1200*/  BPT.TRAP 0x1 ;  /* 0x000000040000795c */ /* 0x000fe20000300000 */
.L_x_15:
[----:B---3--:R-:W-:Y:S05]  /*1210*/  @P1 BRA `(.L_x_16) ;  /* 0x0000000000081947 */ /* 0x008fea0003800000 */
[----:B------:R-:W3:Y:S02]  /*1220*/  SYNCS.PHASECHK.TRANS64.TRYWAIT P1, [R3+URZ], R0 ;  /* 0x00000000030075a7 */ /* 0x000ee4000802017f */
[----:B---3--:R-:W-:Y:S05]  /*1230*/  @!P1 BRA `(.L_x_17) ;  /* 0x0000007800549947 */ /* 0x008fea0003800000 */
.L_x_16:
[----:B------:R-:W-:-:S04]  /*1240*/  UISETP.LT.AND UP0, UPT, UR40, 0x1, UPT ;  /* 0x000000012800788c */ /* 0x000fc8000bf01270 */
[----:B------:R-:W-:-:S04]  /*1250*/  USEL UR4, UR40, 0x1, UP0 ;  /* 0x0000000128047887 */ /* 0x000fc80008000000 */
[----:B------:R-:W-:-:S06]  /*1260*/  UIADD3 UR4, UR40, -UR4, URZ ;  /* 0x8000000428047290 */ /* 0x000fcc000fffe03f */
[----:B--23--:R-:W-:Y:S01]  /*1270*/  IMAD.U32 R0, RZ, RZ, UR4 ;  /* 0x00000004ff007e24 */ /* 0x00cfe2000f8e00ff */
[----:B------:R-:W-:Y:S05]  /*1280*/  WARPSYNC.ALL ;  /* 0x0000000000007948 */ /* 0x000fea0003800000 */
[----:B------:R-:W-:Y:S01]  /*1290*/  ISETP.GE.AND P1, PT, R0, 0x1, PT ;  /* 0x000000010000780c */ /* 0x000fe20003f26270 */
[----:B------:R-:W-:Y:S01]  /*12a0*/  UIADD3 UR4, UR42, 0x28100, URZ ;  /* 0x000281002a047890 */ /* 0x000fe2000fffe03f */
[----:B------:R-:W-:Y:S01]  /*12b0*/  WARPGROUP.ARRIVE ;  /* 0x00000000000079c5 */ /* 0x000fe20000000000 */
[----:B------:R-:W-:Y:S01]  /*12c0*/  UMOV UR9, 0x40000040 ;  /* 0x4000004000097882 */ /* 0x000fe20000000000 */
[----:B------:R-:W-:Y:S01]  /*12d0*/  UMOV UR11, 0x40000040 ;  /* 0x40000040000b7882 */ /* 0x000fe20000000000 */
[----:B------:R-:W-:-:S04]  /*12e0*/  USHF.R.U32.HI UR4, URZ, 0x4, UR4 ;  /* 0x000000043f047899 */ /* 0x000fc80008011604 */
[----:B------:R-:W-:Y:S02]  /*12f0*/  ULOP3.LUT UR5, UR4, 0x3fff, URZ, 0xc0, !UPT ;  /* 0x00003fff04057892 */ /* 0x000fe4000f8ec03f */
[----:B------:R-:W-:Y:S02]  /*1300*/  ULOP3.LUT UR4, UR41, 0x10000, URZ, 0xfc, !UPT ;  /* 0x0001000029047892 */ /* 0x000fe4000f8efc3f */
[----:B------:R-:W-:Y:S02]  /*1310*/  ULOP3.LUT UR5, UR5, 0x10000, URZ, 0xfc, !UPT ;  /* 0x0001000005057892 */ /* 0x000fe4000f8efc3f */
[----:B------:R-:W-:Y:S02]  /*1320*/  ULEA UR7, UR39, UR4, 0xb ;  /* 0x0000000427077291 */ /* 0x000fe4000f8e583f */
[----:B------:R-:W-:Y:S02]  /*1330*/  ULEA UR6, UR39, UR5, 0x9 ;  /* 0x0000000527067291 */ /* 0x000fe4000f8e483f */
[----:B------:R-:W-:-:S03]  /*1340*/  UIADD3 UR12, UR7, 0x400, URZ ;  /* 0x00000400070c7890 */ /* 0x000fc6000fffe03f */
[----:B------:R-:W-:Y:S02]  /*1350*/  UMOV UR8, UR7 ;  /* 0x0000000700087c82 */ /* 0x000fe40008000000 */
[----:B------:R-:W-:Y:S02]  /*1360*/  UMOV UR10, UR6 ;  /* 0x00000006000a7c82 */ /* 0x000fe40008000000 */
[----:B------:R-:W-:Y:S01]  /*1370*/  HGMMA.64x64x16.F32.BF16 R56, gdesc[UR8], RZ, !UPT, gsb0 ;  /* 0x00e00000083879f0 */ /* 0x000fe2000c0018ff */
[----:B------:R-:W-:Y:S01]  /*1380*/  UMOV UR8, UR12 ;  /* 0x0000000c00087c82 */ /* 0x000fe20008000000 */
[----:B------:R-:W-:Y:S01]  /*1390*/  UMOV UR9, 0x40000040 ;  /* 0x4000004000097882 */ /* 0x000fe20000000000 */
[----:B------:R-:W-:Y:S01]  /*13a0*/  UIADD3 UR12, UR7, 0x402, URZ ;  /* 0x00000402070c7890 */ /* 0x000fe2000fffe03f */
[----:B------:R-:W-:Y:S02]  /*13b0*/  WARPGROUP.DEPBAR.LE gsb0, 0x0 ;  /* 0x00008000000079c5 */ /* 0x000fe40000010000 */
[----:B------:R-:W-:-:S06]  /*13c0*/  WARPGROUP.ARRIVE ;  /* 0x00000000000079c5 */ /* 0x000fcc0000000000 */
[----:B------:R-:W-:Y:S01]  /*13d0*/  HGMMA.64x64x16.F32.BF16 R24, gdesc[UR8], RZ, !UPT, gsb0 ;  /* 0x00e00000081879f0 */ /* 0x000fe2000c0018ff */
[----:B------:R-:W-:Y:S02]  /*13e0*/  UIADD3 UR8, UR7, 0x2, URZ ;  /* 0x0000000207087890 */ /* 0x000fe4000fffe03f */
[----:B------:R-:W-:Y:S01]  /*13f0*/  UIADD3 UR10, UR6, 0x2, URZ ;  /* 0x00000002060a7890 */ /* 0x000fe2000fffe03f */
[----:B------:R-:W-:Y:S01]  /*1400*/  UMOV UR9, 0x40000040 ;  /* 0x4000004000097882 */ /* 0x000fe20000000000 */
[----:B------:R-:W-:Y:S01]  /*1410*/  UMOV UR11, 0x40000040 ;  /* 0x40000040000b7882 */ /* 0x000fe20000000000 */
[----:B------:R-:W-:Y:S02]  /*1420*/  WARPGROUP.DEPBAR.LE gsb0, 0x0 ;  /* 0x00008000000079c5 */ /* 0x000fe40000010000 */
[----:B------:R-:W-:-:S06]  /*1430*/  WARPGROUP.ARRIVE ;  /* 0x00000000000079c5 */ /* 0x000fcc0000000000 */
[----:B------:R-:W-:Y:S01]  /*1440*/  HGMMA.64x64x16.F32.BF16 R56, gdesc[UR8], R56, gsb0 ;  /* 0x00e00000083879f0 */ /* 0x000fe20008001838 */
[----:B------:R-:W-:Y:S01]  /*1450*/  UMOV UR8, UR12 ;  /* 0x0000000c00087c82 */ /* 0x000fe20008000000 */
[----:B------:R-:W-:Y:S01]  /*1460*/  UMOV UR9, 0x40000040 ;  /* 0x4000004000097882 */ /* 0x000fe20000000000 */
[----:B------:R-:W-:Y:S01]  /*1470*/  UIADD3 UR12, UR7, 0x404, URZ ;  /* 0x00000404070c7890 */ /* 0x000fe2000fffe03f */
[----:B------:R-:W-:Y:S02]  /*1480*/  WARPGROUP.DEPBAR.LE gsb0, 0x0 ;  /* 0x00008000000079c5 */ /* 0x000fe40000010000 */
[----:B------:R-:W-:-:S06]  /*1490*/  WARPGROUP.ARRIVE ;  /* 0x00000000000079c5 */ /* 0x000fcc0000000000 */
[----:B------:R-:W-:Y:S01]  /*14a0*/  HGMMA.64x64x16.F32.BF16 R24, gdesc[UR8], R24, gsb0 ;  /* 0x00e00000081879f0 */ /* 0x000fe20008001818 */
        /* <DEDUP_REMOVED lines=9> */
[----:B------:R-:W-:Y:S02]  /*1540*/  WARPGROUP.DEPBAR.LE gsb0, 0x0 ;  /* 0x00008000000079c5 */ /* 0x000fe40000010000 */
[----:B------:R-:W-:-:S06]  /*1550*/  WARPGROUP.ARRIVE ;  /* 0x00000000000079c5 */ /* 0x000fcc0000000000 */
[----:B------:R-:W-:Y:S01]  /*1560*/  HGMMA.64x64x16.F32.BF16 R24, gdesc[UR8], R24, gsb0 ;  /* 0x00e00000081879f0 */ /* 0x000fe20008001818 */
[----:B------:R-:W-:Y:S02]  /*1570*/  UIADD3 UR8, UR7, 0x6, URZ ;  /* 0x0000000607087890 */ /* 0x000fe4000fffe03f */
[----:B------:R-:W-:Y:S01]  /*1580*/  UIADD3 UR10, UR6, 0x6, URZ ;  /* 0x00000006060a7890 */ /* 0x000fe2000fffe03f */
[----:B------:R-:W-:Y:S01]  /*1590*/  UMOV UR9, 0x40000040 ;  /* 0x4000004000097882 */ /* 0x000fe20000000000 */
[----:B------:R-:W-:Y:S01]  /*15a0*/  UMOV UR11, 0x40000040 ;  /* 0x40000040000b7882 */ /* 0x000fe20000000000 */
[----:B------:R-:W-:Y:S01]  /*15b0*/  UIADD3 UR7, UR7, 0x406, URZ ;  /* 0x0000040607077890 */ /* 0x000fe2000fffe03f */
[----:B------:R-:W-:Y:S02]  /*15c0*/  WARPGROUP.DEPBAR.LE gsb0, 0x0 ;  /* 0x00008000000079c5 */ /* 0x000fe40000010000 */
[----:B------:R-:W-:-:S06]  /*15d0*/  WARPGROUP.ARRIVE ;  /* 0x00000000000079c5 */ /* 0x000fcc0000000000 */
[----:B------:R-:W-:Y:S01]  /*15e0*/  HGMMA.64x64x16.F32.BF16 R56, gdesc[UR8], R56, gsb0 ;  /* 0x00e00000083879f0 */ /* 0x000fe20008001838 */
[----:B------:R-:W-:Y:S01]  /*15f0*/  UMOV UR8, UR7 ;  /* 0x0000000700087c82 */ /* 0x000fe20008000000 */
[----:B------:R-:W-:Y:S01]  /*1600*/  UMOV UR9, 0x40000040 ;  /* 0x4000004000097882 */ /* 0x000fe20000000000 */
[----:B------:R-:W-:Y:S02]  /*1610*/  WARPGROUP.DEPBAR.LE gsb0, 0x0 ;  /* 0x00008000000079c5 */ /* 0x000fe40000010000 */
[----:B------:R-:W-:-:S06]  /*1620*/  WARPGROUP.ARRIVE ;  /* 0x00000000000079c5 */ /* 0x000fcc0000000000 */
[----:B------:R-:W-:Y:S03]  /*1630*/  HGMMA.64x64x16.F32.BF16 R24, gdesc[UR8], R24, gsb0 ;  /* 0x00e00000081879f0 */ /* 0x000fe60008001818 */
[----:B------:R-:W-:Y:S02]  /*1640*/  WARPGROUP.DEPBAR.LE gsb0, 0x0 ;  /* 0x00008000000079c5 */ /* 0x000fe40000010000 */
[----:B------:R-:W-:Y:S05]  /*1650*/  @!P1 BRA `(.L_x_18) ;  /* 0x0000000400789947 */ /* 0x000fea0003800000 */
[----:B------:R-:W-:-:S04]  /*1660*/  UIADD3 UR6, UR39, 0x1, URZ ;  /* 0x0000000127067890 */ /* 0x000fc8000fffe03f */
[----:B------:R-:W-:-:S04]  /*1670*/  UISETP.NE.AND UP0, UPT, UR6, 0x5, UPT ;  /* 0x000000050600788c */ /* 0x000fc8000bf05270 */
[----:B------:R-:W-:Y:S02]  /*1680*/  USEL UR7, URZ, 0x1, UP0 ;  /* 0x000000013f077887 */ /* 0x000fe40008000000 */
[----:B------:R-:W-:Y:S02]  /*1690*/  USEL UR6, UR6, URZ, UP0 ;  /* 0x0000003f06067287 */ /* 0x000fe40008000000 */
[----:B------:R-:W-:-:S06]  /*16a0*/  ULOP3.LUT UR7, UR38, UR7, URZ, 0x3c, !UPT ;  /* 0x0000000726077292 */ /* 0x000fcc000f8e3c3f */
[----:B01----:R-:W-:Y:S01]  /*16b0*/  IMAD.U32 R5, RZ, RZ, UR7 ;  /* 0x00000007ff057e24 */ /* 0x003fe2000f8e00ff */
[----:B------:R-:W-:-:S06]  /*16c0*/  UMOV UR7, UR39 ;  /* 0x0000002700077c82 */ /* 0x000fcc0008000000 */
.L_x_25:
[----:B01----:R-:W-:Y:S05]  /*16d0*/  @!P0 BRA `(.L_x_19) ;  /* 0x0000000000048947 */ /* 0x003fea0003800000 */
[----:B------:R-:W-:Y:S01]  /*16e0*/  BPT.TRAP 0x1 ;  /* 0x000000040000795c */ /* 0x000fe20000300000 */
.L_x_19:
[----:B------:R-:W0:Y:S01]  /*16f0*/  S2UR UR9, SR_CgaCtaId ;  /* 0x00000000000979c3 */ /* 0x000e220000008800 */
[----:B------:R-:W-:Y:S01]  /*1700*/  UMOV UR8, 0x400 ;  /* 0x0000040000087882 */ /* 0x000fe20000000000 */
[----:B------:R-:W-:Y:S01]  /*1710*/  SHF.L.U32 R3, R5, 0x1f, RZ ;  /* 0x0000001f05037819 */ /* 0x000fe200000006ff */
[----:B0-----:R-:W-:-:S04]  /*1720*/  ULEA UR15, UR9, UR8, 0x18 ;  /* 0x00000008090f7291 */ /* 0x001fc8000f8ec03f */
[----:B------:R-:W-:-:S09]  /*1730*/  ULEA UR8, UR6, UR15, 0x3 ;  /* 0x0000000f06087291 */ /* 0x000fd2000f8e183f */
[----:B------:R0:W1:Y:S01]  /*1740*/  SYNCS.PHASECHK.TRANS64.TRYWAIT P1, [UR8], R3 ;  /* 0x00000003ff0075a7 */ /* 0x0000620008020148 */
[----:B------:R-:W-:Y:S05]  /*1750*/  @!P0 BRA `(.L_x_20) ;  /* 0x0000000000048947 */ /* 0x000fea0003800000 */
[----:B------:R-:W-:Y:S01]  /*1760*/  BPT.TRAP 0x1 ;  /* 0x000000040000795c */ /* 0x000fe20000300000 */
.L_x_20:
[----:B-1----:R-:W-:Y:S05]  /*1770*/  @P1 BRA `(.L_x_21) ;  /* 0x0000000000081947 */ /* 0x002fea0003800000 */
[----:B------:R-:W1:Y:S02]  /*1780*/  SYNCS.PHASECHK.TRANS64.TRYWAIT P1, [UR8], R3 ;  /* 0x00000003ff0075a7 */ /* 0x000e640008020148 */
[----:B-1----:R-:W-:Y:S05]  /*1790*/  @!P1 BRA `(.L_x_22) ;  /* 0x0000007400109947 */ /* 0x002fea0003800000 */
.L_x_21:
[----:B------:R-:W-:Y:S01]  /*17a0*/  ULEA UR12, UR6, UR5, 0x9 ;  /* 0x00000005060c7291 */ /* 0x000fe2000f8e483f */
[----:B------:R-:W-:Y:S01]  /*17b0*/  WARPGROUP.ARRIVE ;  /* 0x00000000000079c5 */ /* 0x000fe20000000000 */
[----:B------:R-:W-:Y:S01]  /*17c0*/  ULEA UR13, UR6, UR4, 0xb ;  /* 0x00000004060d7291 */ /* 0x000fe2000f8e583f */
[----:B------:R-:W-:Y:S01]  /*17d0*/  UMOV UR11, 0x40000040 ;  /* 0x40000040000b7882 */ /* 0x000fe20000000000 */
[----:B------:R-:W-:Y:S02]  /*17e0*/  UMOV UR9, 0x40000040 ;  /* 0x4000004000097882 */ /* 0x000fe40000000000 */
[----:B------:R-:W-:Y:S01]  /*17f0*/  UIADD3 UR14, UR13, 0x400, URZ ;  /* 0x000004000d0e7890 */ /* 0x000fe2000fffe03f */
[----:B------:R-:W-:Y:S02]  /*1800*/  UMOV UR10, UR12 ;  /* 0x0000000c000a7c82 */ /* 0x000fe40008000000 */
[----:B------:R-:W-:Y:S02]  /*1810*/  UMOV UR8, UR13 ;  /* 0x0000000d00087c82 */ /* 0x000fe40008000000 */
[----:B------:R-:W-:Y:S01]  /*1820*/  HGMMA.64x64x16.F32.BF16 R56, gdesc[UR8], R56, gsb0 ;  /* 0x00e00000083879f0 */ /* 0x000fe20008001838 */
[----:B------:R-:W-:Y:S01]  /*1830*/  UMOV UR9, 0x40000040 ;  /* 0x4000004000097882 */ /* 0x000fe20000000000 */
[----:B------:R-:W-:Y:S01]  /*1840*/  UMOV UR8, UR14 ;  /* 0x0000000e00087c82 */ /* 0x000fe20008000000 */
[----:B------:R-:W-:Y:S01]  /*1850*/  UIADD3 UR14, UR13, 0x402, URZ ;  /* 0x000004020d0e7890 */ /* 0x000fe2000fffe03f */
[----:B------:R-:W-:-:S02]  /*1860*/  WARPGROUP.DEPBAR.LE gsb0, 0x0 ;  /* 0x00008000000079c5 */ /* 0x000fc40000010000 */
        /* <DEDUP_REMOVED lines=42> */
[----:B------:R-:W-:Y:S01]  /*1b10*/  BPT.TRAP 0x1 ;  /* 0x000000040000795c */ /* 0x000fe20000300000 */
.L_x_23:
[----:B------:R-:W-:Y:S01]  /*1b20*/  ULEA UR8, UR7, UR15, 0x3 ;  /* 0x0000000f07087291 */ /* 0x000fe2000f8e183f */
[----:B------:R-:W-:-:S03]  /*1b30*/  ISETP.GT.U32.AND P1, PT, R19, 0x1, PT ;  /* 0x000000011300780c */ /* 0x000fc60003f24070 */
[----:B------:R-:W-:-:S04]  /*1b40*/  UIADD3 UR8, UR8, 0x28, URZ ;  /* 0x0000002808087890 */ /* 0x000fc8000fffe03f */
[----:B------:R-:W-:-:S09]  /*1b50*/  UPRMT UR8, URZ, 0x654, UR8 ;  /* 0x000006543f087896 */ /* 0x000fd20008000008 */
[----:B------:R-:W-:Y:S01]  /*1b60*/  SYNCS.ARRIVE.TRANS64.RED.A1T0 RZ, [UR8], RZ ;  /* 0x000000ffffff79a7 */ /* 0x000fe20008100408 */
[----:B------:R-:W-:Y:S05]  /*1b70*/  @P1 BRA `(.L_x_24) ;  /* 0x0000000000041947 */ /* 0x000fea0003800000 */
[----:B------:R-:W-:Y:S01]  /*1b80*/  BPT.TRAP 0x1 ;  /* 0x000000040000795c */ /* 0x000fe20000300000 */
.L_x_24:
[----:B------:R-:W-:Y:S01]  /*1b90*/  UIADD3 UR6, UR6, 0x1, URZ ;  /* 0x0000000106067890 */ /* 0x000fe2000fffe03f */
[C---:B------:R-:W-:Y:S01]  /*1ba0*/  ISETP.GT.AND P1, PT, R0.reuse, 0x1, PT ;  /* 0x000000010000780c */ /* 0x040fe20003f24270 */
[----:B------:R-:W-:Y:S01]  /*1bb0*/  UIADD3 UR7, UR7, 0x1, URZ ;  /* 0x0000000107077890 */ /* 0x000fe2000fffe03f */
[----:B------:R-:W-:Y:S01]  /*1bc0*/  VIADD R0, R0, 0xffffffff ;  /* 0xffffffff00007836 */ /* 0x000fe20000000000 */
[----:B------:R-:W-:Y:S02]  /*1bd0*/  UISETP.NE.AND UP0, UPT, UR6, 0x5, UPT ;  /* 0x000000050600788c */ /* 0x000fe4000bf05270 */
[----:B------:R-:W-:Y:S02]  /*1be0*/  UISETP.NE.AND UP1, UPT, UR7, 0x5, UPT ;  /* 0x000000050700788c */ /* 0x000fe4000bf25270 */
[----:B------:R-:W-:Y:S02]  /*1bf0*/  USEL UR8, URZ, 0x1, UP0 ;  /* 0x000000013f087887 */ /* 0x000fe40008000000 */
[----:B------:R-:W-:-:S02]  /*1c00*/  USEL UR6, UR6, URZ, UP0 ;  /* 0x0000003f06067287 */ /* 0x000fc40008000000 */
[----:B------:R-:W-:Y:S02]  /*1c10*/  USEL UR7, UR7, URZ, UP1 ;  /* 0x0000003f07077287 */ /* 0x000fe40008800000 */
[----:B------:R-:W-:Y:S01]  /*1c20*/  LOP3.LUT R5, R5, UR8, RZ, 0x3c, !PT ;  /* 0x0000000805057c12 */ /* 0x000fe2000f8e3cff */
[----:B------:R-:W-:Y:S09]  /*1c30*/  @P1 BRA `(.L_x_25) ;  /* 0xfffffff800a41947 */ /* 0x000ff2000383ffff */
.L_x_18:
[----:B------:R-:W2:Y:S02]  /*1c40*/  LDC R0, c[0x0][0x28c] ;  /* 0x0000a300ff007b82 */ /* 0x000ea40000000800 */
[----:B--2---:R-:W-:-:S13]  /*1c50*/  ISETP.GE.AND P1, PT, R0, 0x1, PT ;  /* 0x000000010000780c */ /* 0x004fda0003f26270 */
[----:B------:R-:W-:Y:S05]  /*1c60*/  @!P1 BRA `(.L_x_26) ;  /* 0x0000000000489947 */ /* 0x000fea0003800000 */
[----:B------:R-:W-:Y:S05]  /*1c70*/  @!P0 BRA `(.L_x_27) ;  /* 0x0000000000048947 */ /* 0x000fea0003800000 */
[----:B------:R-:W-:Y:S01]  /*1c80*/  BPT.TRAP 0x1 ;  /* 0x000000040000795c */ /* 0x000fe20000300000 */
.L_x_27:
[----:B------:R-:W2:Y:S01]  /*1c90*/  S2UR UR7, SR_CgaCtaId ;  /* 0x00000000000779c3 */ /* 0x000ea20000008800 */
[----:B------:R-:W-:Y:S01]  /*1ca0*/  UISETP.LT.AND UP0, UPT, UR40, 0x1, UPT ;  /* 0x000000012800788c */ /* 0x000fe2000bf01270 */
[----:B------:R-:W-:-:S03]  /*1cb0*/  ISETP.GT.U32.AND P0, PT, R19, 0x1, PT ;  /* 0x000000011300780c */ /* 0x000fc60003f04070 */
[----:B------:R-:W-:-:S04]  /*1cc0*/  USEL UR6, UR40, 0x1, UP0 ;  /* 0x0000000128067887 */ /* 0x000fc80008000000 */
[----:B------:R-:W-:-:S04]  /*1cd0*/  UIADD3 UR6, UR39, UR40, -UR6 ;  /* 0x0000002827067290 */ /* 0x000fc8000fffe806 */
[----:B------:R-:W-:-:S04]  /*1ce0*/  UIMAD.WIDE.U32 UR4, UR6, -0x33333333, URZ ;  /* 0xcccccccd060478a5 */ /* 0x000fc8000f8e003f */
[----:B------:R-:W-:-:S03]  /*1cf0*/  USHF.R.U32.HI UR4, URZ, 0x2, UR5 ;  /* 0x000000023f047899 */ /* 0x000fc60008011605 */
[----:B------:R-:W-:Y:S01]  /*1d00*/  UMOV UR5, 0x400 ;  /* 0x0000040000057882 */ /* 0x000fe20000000000 */
[----:B------:R-:W-:Y:S02]  /*1d10*/  UIMAD UR6, UR4, -0x5, UR6 ;  /* 0xfffffffb040678a4 */ /* 0x000fe4000f8e0206 */
[----:B--2---:R-:W-:-:S04]  /*1d20*/  ULEA UR5, UR7, UR5, 0x18 ;  /* 0x0000000507057291 */ /* 0x004fc8000f8ec03f */
[----:B------:R-:W-:-:S04]  /*1d30*/  ULEA UR6, UR6, UR5, 0x3 ;  /* 0x0000000506067291 */ /* 0x000fc8000f8e183f */
[----:B------:R-:W-:-:S04]  /*1d40*/  UIADD3 UR6, UR6, 0x28, URZ ;  /* 0x0000002806067890 */ /* 0x000fc8000fffe03f */
[----:B------:R-:W-:-:S09]  /*1d50*/  UPRMT UR6, URZ, 0x654, UR6 ;  /* 0x000006543f067896 */ /* 0x000fd20008000006 */
[----:B------:R-:W-:Y:S01]  /*1d60*/  SYNCS.ARRIVE.TRANS64.RED.A1T0 RZ, [UR6], RZ ;  /* 0x000000ffffff79a7 */ /* 0x000fe20008100406 */
[----:B------:R-:W-:Y:S05]  /*1d70*/  @P0 BRA `(.L_x_26) ;  /* 0x0000000000040947 */ /* 0x000fea0003800000 */
[----:B------:R-:W-:Y:S01]  /*1d80*/  BPT.TRAP 0x1 ;  /* 0x000000040000795c */ /* 0x000fe20000300000 */
.L_x_26:
[----:B------:R-:W2:Y:S01]  /*1d90*/  LDC R6, c[0x0][0x288] ;  /* 0x0000a200ff067b82 */ /* 0x000ea20000000800 */
[----:B01----:R-:W-:Y:S01]  /*1da0*/  LOP3.LUT R5, R18, 0x3, RZ, 0xc0, !PT ;  /* 0x0000000312057812 */ /* 0x003fe200078ec0ff */
[----:B------:R-:W-:Y:S01]  /*1db0*/  IMAD.SHL.U32 R11, R90, 0x40, RZ ;  /* 0x000000405a0b7824 */ /* 0x000fe200078e00ff */
[----:B------:R-:W-:Y:S01]  /*1dc0*/  SHF.R.U32.HI R3, RZ, 0x2, R18 ;  /* 0x00000002ff037819 */ /* 0x000fe20000011612 */
[----:B------:R-:W-:Y:S01]  /*1dd0*/  UIADD3 UR39, UR40, UR39, URZ ;  /* 0x0000002728277290 */ /* 0x000fe2000fffe03f */
[----:B------:R-:W-:Y:S01]  /*1de0*/  LOP3.LUT R4, R18, 0x60, RZ, 0xc0, !PT ;  /* 0x0000006012047812 */ /* 0x000fe200078ec0ff */
[----:B------:R-:W-:Y:S01]  /*1df0*/  ULDC UR7, c[0x0][0x284] ;  /* 0x0000a10000077ab9 */ /* 0x000fe20000000800 */
[----:B------:R-:W-:Y:S01]  /*1e00*/  LOP3.LUT R0, R22, 0x1, RZ, 0xc0, !PT ;  /* 0x0000000116007812 */ /* 0x000fe200078ec0ff */
[----:B------:R-:W-:Y:S01]  /*1e10*/  UISETP.GT.U32.AND UP0, UPT, UR39, 0x4, UPT ;  /* 0x000000042700788c */ /* 0x000fe2000bf04070 */
[----:B------:R-:W-:Y:S01]  /*1e20*/  LOP3.LUT R3, R3, 0x7, RZ, 0xc0, !PT ;  /* 0x0000000703037812 */ /* 0x000fe200078ec0ff */
[----:B------:R-:W-:Y:S01]  /*1e30*/  UISETP.GE.U32.AND UP1, UPT, UR40, 0x5, UPT ;  /* 0x000000052800788c */ /* 0x000fe2000bf26070 */
[----:B------:R-:W-:Y:S01]  /*1e40*/  SHF.R.U32.HI R4, RZ, 0x1, R4 ;  /* 0x00000001ff047819 */ /* 0x000fe20000011604 */
[----:B------:R-:W-:Y:S01]  /*1e50*/  IMAD.SHL.U32 R8, R0, 0x40, RZ ;  /* 0x0000004000087824 */ /* 0x000fe200078e00ff */
[----:B------:R-:W-:Y:S01]  /*1e60*/  UISETP.LT.U32.AND UP0, UPT, UR40, 0x5, UP0 ;  /* 0x000000052800788c */ /* 0x000fe20008701070 */
[----:B------:R-:W-:Y:S01]  /*1e70*/  SHF.R.S32.HI R21, RZ, 0x1f, R23 ;  /* 0x0000001fff157819 */ /* 0x000fe20000011417 */
[----:B------:R-:W-:Y:S01]  /*1e80*/  ULDC.64 UR8, c[0x0][0x5d0] ;  /* 0x0001740000087ab9 */ /* 0x000fe20000000a00 */
[--C-:B------:R-:W-:Y:S01]  /*1e90*/  IADD3 R7, RZ, -R4, -R3.reuse ;  /* 0x80000004ff077210 */ /* 0x100fe20007ffe803 */
[----:B------:R-:W-:Y:S01]  /*1ea0*/  UIMAD.WIDE.U32 UR4, UR39, -0x33333333, URZ ;  /* 0xcccccccd270478a5 */ /* 0x000fe2000f8e003f */
[----:B------:R-:W-:Y:S01]  /*1eb0*/  LOP3.LUT R3, R8, 0x40, R3, 0xe2, !PT ;  /* 0x0000004008037812 */ /* 0x000fe200078ee203 */
[----:B------:R-:W-:Y:S01]  /*1ec0*/  USEL UR6, URZ, 0x1, !UP0 ;  /* 0x000000013f067887 */ /* 0x000fe2000c000000 */
[----:B------:R-:W-:Y:S01]  /*1ed0*/  IMAD R8, R21, UR8, RZ ;  /* 0x0000000815087c24 */ /* 0x000fe2000f8e02ff */
[----:B------:R-:W-:Y:S01]  /*1ee0*/  USHF.R.U32.HI UR4, URZ, 0x2, UR5 ;  /* 0x000000023f047899 */ /* 0x000fe20008011605 */
[----:B------:R-:W-:Y:S01]  /*1ef0*/  IMAD R0, R0, -0x40, R7 ;  /* 0xffffffc000007824 */ /* 0x000fe200078e0207 */
[----:B------:R-:W-:Y:S01]  /*1f00*/  ULOP3.LUT UR38, UR38, UR6, URZ, 0x3c, !UPT ;  /* 0x0000000626267292 */ /* 0x000fe2000f8e3c3f */
[----:B--2---:R-:W-:Y:S01]  /*1f10*/  IMAD R10, R5, -0x2, R6 ;  /* 0xfffffffe050a7824 */ /* 0x004fe200078e0206 */
[----:B------:R-:W-:Y:S01]  /*1f20*/  ISETP.GE.AND P0, PT, R11, R6, PT ;  /* 0x000000060b00720c */ /* 0x000fe20003f06270 */
[----:B------:R-:W-:Y:S01]  /*1f30*/  IMAD.SHL.U32 R5, R94, 0x100, RZ ;  /* 0x000001005e057824 */ /* 0x000fe200078e00ff */
[----:B------:R-:W-:Y:S01]  /*1f40*/  SHF.L.U32 R6, R18, 0x1, RZ ;  /* 0x0000000112067819 */ /* 0x000fe200000006ff */
[----:B------:R-:W-:Y:S01]  /*1f50*/  IMAD.WIDE R94, R94, 0x100, RZ ;  /* 0x000001005e5e7825 */ /* 0x000fe200078e02ff */
[----:B------:R-:W-:-:S02]  /*1f60*/  UIMAD UR39, UR4, -0x5, UR39 ;  /* 0xfffffffb042778a4 */ /* 0x000fc4000f8e0227 */
[----:B------:R-:W-:Y:S01]  /*1f70*/  ISETP.GE.OR P0, PT, R5, UR7, P0 ;  /* 0x0000000705007c0c */ /* 0x000fe20008706670 */
[----:B------:R-:W-:Y:S01]  /*1f80*/  IMAD R13, R23, UR9, R8 ;  /* 0x00000009170d7c24 */ /* 0x000fe2000f8e0208 */
[----:B------:R-:W-:Y:S01]  /*1f90*/  LOP3.LUT R6, R11, 0x6, R6, 0xf8, !PT ;  /* 0x000000060b067812 */ /* 0x000fe200078ef806 */
[----:B------:R-:W-:Y:S01]  /*1fa0*/  @UP1 ULOP3.LUT UR38, UR38, 0x1, UR4, 0x78, !UPT ;  /* 0x0000000126261892 */ /* 0x000fe2000f8e7804 */
[----:B------:R-:W-:Y:S01]  /*1fb0*/  LOP3.LUT R113, R94, R3, R4, 0xfe, !PT ;  /* 0x000000035e717212 */ /* 0x000fe200078efe04 */
[----:B------:R-:W-:Y:S01]  /*1fc0*/  IMAD.IADD R4, R10, 0x1, -R11 ;  /* 0x000000010a047824 */ /* 0x000fe200078e0a0b */
[----:B------:R-:W-:Y:S02]  /*1fd0*/  SHF.R.S32.HI R7, RZ, 0x1f, R6 ;  /* 0x0000001fff077819 */ /* 0x000fe40000011406 */
[----:B------:R-:W-:Y:S01]  /*1fe0*/  IADD3 R3, -R5, UR7, R0 ;  /* 0x0000000705037c10 */ /* 0x000fe2000fffe100 */
[----:B------:R-:W-:Y:S02]  /*1ff0*/  IMAD.MOV.U32 R0, RZ, RZ, -0x1 ;  /* 0xffffffffff007424 */ /* 0x000fe400078e00ff */
[----:B------:R-:W-:-:S04]  /*2000*/  IMAD.WIDE.U32 R8, R23, UR8, R6 ;  /* 0x0000000817087c25 */ /* 0x000fc8000f8e0006 */
[----:B------:R-:W-:Y:S01]  /*2010*/  IMAD.IADD R9, R9, 0x1, R13 ;  /* 0x0000000109097824 */ /* 0x000fe200078e020d */
[----:B------:R-:W-:Y:S06]  /*2020*/  @P0 BRA `(.L_x_28) ;  /* 0x0000004c007c0947 */ /* 0x000fec0003800000 */
[----:B------:R-:W0:Y:S01]  /*2030*/  LDC.64 R12, c[0x0][0x5c8] ;  /* 0x00017200ff0c7b82 */ /* 0x000e220000000a00 */
[----:B-----5:R-:W-:Y:S01]  /*2040*/  FSETP.NEU.AND P1, PT, R89, RZ, PT ;  /* 0x000000ff5900720b */ /* 0x020fe20003f2d000 */
[----:B------:R-:W-:Y:S01]  /*2050*/  BSSY B0, `(.L_x_28) ;  /* 0x00004dc000007945 */ /* 0x000fe20003800000 */
[----:B------:R-:W-:-:S04]  /*2060*/  ISETP.GT.AND P6, PT, R4, RZ, PT ;  /* 0x000000ff0400720c */ /* 0x000fc80003fc4270 */
[----:B------:R-:W-:Y:S01]  /*2070*/  ISETP.GT.AND P0, PT, R3, RZ, P6 ;  /* 0x000000ff0300720c */ /* 0x000fe20003704270 */
[-C--:B0-----:R-:W-:Y:S02]  /*2080*/  IMAD R10, R95, R12.reuse, RZ ;  /* 0x0000000c5f0a7224 */ /* 0x081fe400078e02ff */
[----:B------:R-:W-:-:S04]  /*2090*/  IMAD.WIDE.U32 R104, R113, R12, R8 ;  /* 0x0000000c71687225 */ /* 0x000fc800078e0008 */
[----:B------:R-:W-:-:S04]  /*20a0*/  IMAD R5, R113, R13, R10 ;  /* 0x0000000d71057224 */ /* 0x000fc800078e020a */
[----:B------:R-:W-:Y:S01]  /*20b0*/  IMAD.IADD R93, R105, 0x1, R5 ;  /* 0x00000001695d7824 */ /* 0x000fe200078e0205 */
[----:B------:R-:W-:Y:S06]  /*20c0*/  @!P1 BRA `(.L_x_29) ;  /* 0x0000003400789947 */ /* 0x000fec0003800000 */
[----:B------:R-:W0:Y:S01]  /*20d0*/  LDC.64 R14, c[0x0][0x5b8] ;  /* 0x00016e00ff0e7b82 */ /* 0x000e220000000a00 */
[----:B------:R-:W-:-:S07]  /*20e0*/  ULDC.64 UR4, c[0x0][0x5c0] ;  /* 0x0001700000047ab9 */ /* 0x000fce0000000a00 */
[----:B------:R-:W1:Y:S08]  /*20f0*/  LDC.64 R96, c[0x0][0x5b0] ;  /* 0x00016c00ff607b82 */ /* 0x000e700000000a00 */
[----:B------:R-:W2:Y:S01]  /*2100*/  LDC.64 R10, c[0x0][0x5a8] ;  /* 0x00016a00ff0a7b82 */ /* 0x000ea20000000a00 */
[-C--:B0-----:R-:W-:Y:S02]  /*2110*/  IMAD R8, R21, R14.reuse, RZ ;  /* 0x0000000e15087224 */ /* 0x081fe400078e02ff */
[----:B------:R-:W-:-:S04]  /*2120*/  IMAD.WIDE.U32 R20, R23, R14, R6 ;  /* 0x0000000e17147225 */ /* 0x000fc800078e0006 */
[----:B------:R-:W-:Y:S02]  /*2130*/  IMAD R103, R23, R15, R8 ;  /* 0x0000000f17677224 */ /* 0x000fe400078e0208 */
[-C--:B-1----:R-:W-:Y:S02]  /*2140*/  IMAD R8, R95, R96.reuse, RZ ;  /* 0x000000605f087224 */ /* 0x082fe400078e02ff */
[----:B------:R-:W-:Y:S02]  /*2150*/  IMAD.IADD R91, R21, 0x1, R103 ;  /* 0x00000001155b7824 */ /* 0x000fe400078e0267 */
[----:B------:R-:W-:Y:S02]  /*2160*/  IMAD.MOV.U32 R90, RZ, RZ, R20 ;  /* 0x000000ffff5a7224 */ /* 0x000fe400078e0014 */
[C---:B------:R-:W-:Y:S02]  /*2170*/  IMAD R109, R113.reuse, R97, R8 ;  /* 0x00000061716d7224 */ /* 0x040fe400078e0208 */
[----:B------:R-:W-:-:S04]  /*2180*/  IMAD.WIDE.U32 R8, R113, R96, R90 ;  /* 0x0000006071087225 */ /* 0x000fc800078e005a */
[----:B------:R-:W-:Y:S01]  /*2190*/  IMAD.IADD R5, R9, 0x1, R109 ;  /* 0x0000000109057824 */ /* 0x000fe200078e026d */
[----:B--2---:R-:W-:-:S04]  /*21a0*/  LEA R98, P1, R8, R10, 0x1 ;  /* 0x0000000a08627211 */ /* 0x004fc800078208ff */
[----:B------:R-:W-:-:S05]  /*21b0*/  LEA.HI.X R99, R8, R11, R5, 0x1, P1 ;  /* 0x0000000b08637211 */ /* 0x000fca00008f0c05 */
[----:B------:R-:W2:Y:S01]  /*21c0*/  @P0 LDG.E.LTC128B.U16 R5, desc[UR36][R98.64] ;  /* 0x0000002462050981 */ /* 0x000ea2000c1e1520 */
[----:B------:R-:W-:Y:S01]  /*21d0*/  ISETP.GT.AND P4, PT, R4, 0x1, PT ;  /* 0x000000010400780c */ /* 0x000fe20003f84270 */
[----:B------:R-:W-:Y:S01]  /*21e0*/  IMAD.WIDE.U32 R8, R113, R96, R6 ;  /* 0x0000006071087225 */ /* 0x000fe200078e0006 */
[----:B------:R-:W-:Y:S02]  /*21f0*/  BSSY B1, `(.L_x_30) ;  /* 0x0000013000017945 */ /* 0x000fe40003800000 */
[----:B------:R-:W-:Y:S01]  /*2200*/  P2R R107, PR, RZ, 0x10 ;  /* 0x00000010ff6b7803 */ /* 0x000fe20000000000 */
[----:B------:R-:W-:Y:S02]  /*2210*/  IMAD.IADD R9, R109, 0x1, R9 ;  /* 0x000000016d097824 */ /* 0x000fe400078e0209 */
[----:B------:R-:W-:-:S04]  /*2220*/  IMAD.WIDE.U32 R100, R23, R14, R8 ;  /* 0x0000000e17647225 */ /* 0x000fc800078e0008 */
[----:B------:R-:W-:Y:S01]  /*2230*/  IMAD.IADD R9, R103, 0x1, R101 ;  /* 0x0000000167097824 */ /* 0x000fe200078e0265 */
[----:B------:R-:W-:Y:S02]  /*2240*/  LEA R8, P2, R100, R10, 0x1 ;  /* 0x0000000a64087211 */ /* 0x000fe400078408ff */
[----:B------:R-:W-:Y:S02]  /*2250*/  SHF.L.U64.HI R101, R96, 0x3, R97 ;  /* 0x0000000360657819 */ /* 0x000fe40000010261 */
[----:B------:R-:W-:Y:S01]  /*2260*/  LEA.HI.X R9, R100, R11, R9, 0x1, P2 ;  /* 0x0000000b64097211 */ /* 0x000fe200010f0c09 */
[----:B------:R-:W-:Y:S02]  /*2270*/  IMAD.SHL.U32 R100, R96, 0x8, RZ ;  /* 0x0000000860647824 */ /* 0x000fe400078e00ff */
[----:B--2---:R-:W-:-:S04]  /*2280*/  IMAD.U32 R92, R5, 0x10000, RZ ;  /* 0x00010000055c7824 */ /* 0x004fc800078e00ff */
[----:B------:R-:W-:Y:S01]  /*2290*/  FMUL R15, R92, R89 ;  /* 0x000000595c0f7220 */ /* 0x000fe20000400000 */
[----:B------:R-:W-:-:S03]  /*22a0*/  LEA R92, P1, R104, UR4, 0x1 ;  /* 0x00000004685c7c11 */ /* 0x000fc6000f8208ff */
[----:B------:R-:W-:Y:S01]  /*22b0*/  FFMA R15, R56, R88, R15 ;  /* 0x00000058380f7223 */ /* 0x000fe2000000000f */
[----:B------:R-:W-:Y:S02]  /*22c0*/  LEA.HI.X R93, R104, UR5, R93, 0x1, P1 ;  /* 0x00000005685d7c11 */ /* 0x000fe400088f0c5d */
[----:B------:R-:W-:Y:S02]  /*22d0*/  ISETP.GT.AND P1, PT, R3, RZ, P4 ;  /* 0x000000ff0300720c */ /* 0x000fe40002724270 */
[----:B------:R-:W-:-:S05]  /*22e0*/  F2FP.BF16.F32.PACK_AB R15, RZ, R15 ;  /* 0x0000000fff0f723e */ /* 0x000fca00000010ff */
[----:B------:R0:W-:Y:S06]  /*22f0*/  @P0 STG.E.U16 desc[UR36][R92.64], R15 ;  /* 0x0000000f5c000986 */ /* 0x0001ec000c101524 */
[----:B------:R-:W-:Y:S05]  /*2300*/  @!P1 BRA `(.L_x_31) ;  /* 0x0000000000049947 */ /* 0x000fea0003800000 */
[----:B------:R1:W5:Y:S02]  /*2310*/  LDG.E.LTC128B.U16 R5, desc[UR36][R8.64+0x2] ;  /* 0x0000022408057981 */ /* 0x000364000c1e1520 */
.L_x_31:
[----:B------:R-:W-:Y:S05]  /*2320*/  BSYNC B1 ;  /* 0x0000000000017941 */ /* 0x000fea0003800000 */
.L_x_30:
[----:B------:R-:W-:Y:S01]  /*2330*/  IMAD.WIDE.U32 R104, R113, R96, R100 ;  /* 0x0000006071687225 */ /* 0x000fe200078e0064 */
[----:B------:R-:W-:-:S03]  /*2340*/  ISETP.GT.AND P0, PT, R3, 0x8, P6 ;  /* 0x000000080300780c */ /* 0x000fc60003704270 */
[----:B-----5:R-:W-:Y:S01]  /*2350*/  IMAD.U32 R56, R5, 0x10000, RZ ;  /* 0x0001000005387824 */ /* 0x020fe200078e00ff */
[----:B0-----:R-:W-:Y:S01]  /*2360*/  IADD3 R15, P2, R20, R104, RZ ;  /* 0x00000068140f7210 */ /* 0x001fe20007f5e0ff */
[----:B------:R-:W-:Y:S02]  /*2370*/  IMAD.IADD R109, R109, 0x1, R105 ;  /* 0x000000016d6d7824 */ /* 0x000fe400078e0269 */
[----:B------:R-:W-:Y:S02]  /*2380*/  FMUL R56, R56, R89 ;  /* 0x0000005938387220 */ /* 0x000fe40000400000 */
[----:B------:R-:W-:Y:S02]  /*2390*/  IMAD.X R98, R109, 0x1, R91, P2 ;  /* 0x000000016d627824 */ /* 0x000fe400010e065b */
[----:B------:R-:W-:Y:S01]  /*23a0*/  FFMA R57, R57, R88, R56 ;  /* 0x0000005839397223 */ /* 0x000fe20000000038 */
[----:B------:R-:W-:-:S04]  /*23b0*/  LEA R56, P2, R15, R10, 0x1 ;  /* 0x0000000a0f387211 */ /* 0x000fc800078408ff */
[----:B------:R-:W-:Y:S02]  /*23c0*/  F2FP.BF16.F32.PACK_AB R99, RZ, R57 ;  /* 0x00000039ff63723e */ /* 0x000fe400000010ff */
[----:B------:R-:W-:Y:S02]  /*23d0*/  LEA.HI.X R57, R15, R11, R98, 0x1, P2 ;  /* 0x0000000b0f397211 */ /* 0x000fe400010f0c62 */
[----:B------:R-:W-:Y:S01]  /*23e0*/  PRMT R15, R5, 0x7610, R15 ;  /* 0x00007610050f7816 */ /* 0x000fe2000000000f */
[----:B------:R0:W-:Y:S05]  /*23f0*/  @P1 STG.E.U16 desc[UR36][R92.64+0x2], R99 ;  /* 0x000002635c001986 */ /* 0x0001ea000c101524 */
[----:B------:R2:W3:Y:S01]  /*2400*/  @P0 LDG.E.LTC128B.U16 R15, desc[UR36][R56.64] ;  /* 0x00000024380f0981 */ /* 0x0004e2000c1e1520 */
[----:B------:R-:W-:Y:S01]  /*2410*/  IADD3 R104, P1, R6, R104, RZ ;  /* 0x0000006806687210 */ /* 0x000fe20007f3e0ff */
[----:B------:R-:W-:Y:S01]  /*2420*/  BSSY B1, `(.L_x_32) ;  /* 0x0000012000017945 */ /* 0x000fe20003800000 */
[----:B------:R-:W-:-:S03]  /*2430*/  SHF.L.U64.HI R111, R12, 0x4, R13 ;  /* 0x000000040c6f7819 */ /* 0x000fc6000001020d */
[----:B------:R-:W-:Y:S01]  /*2440*/  IMAD.X R105, R7, 0x1, R109, P1 ;  /* 0x0000000107697824 */ /* 0x000fe200008e066d */
[----:B------:R-:W-:Y:S01]  /*2450*/  ISETP.GT.AND P1, PT, R3, 0x8, P4 ;  /* 0x000000080300780c */ /* 0x000fe20002724270 */
[----:B------:R-:W-:Y:S02]  /*2460*/  IMAD.SHL.U32 R109, R12, 0x10, RZ ;  /* 0x000000100c6d7824 */ /* 0x000fe400078e00ff */
[----:B------:R-:W-:-:S03]  /*2470*/  IMAD.WIDE.U32 R104, R23, R14, R104 ;  /* 0x0000000e17687225 */ /* 0x000fc600078e0068 */
[----:B--2---:R-:W-:Y:S01]  /*2480*/  LEA R56, P3, R104, R10, 0x1 ;  /* 0x0000000a68387211 */ /* 0x004fe200078608ff */
[----:B---3--:R-:W-:-:S04]  /*2490*/  IMAD.U32 R98, R15, 0x10000, RZ ;  /* 0x000100000f627824 */ /* 0x008fc800078e00ff */
[----:B------:R-:W-:Y:S01]  /*24a0*/  FMUL R5, R98, R89 ;  /* 0x0000005962057220 */ /* 0x000fe20000400000 */
[----:B------:R-:W-:-:S03]  /*24b0*/  IADD3 R98, P2, R109, R92, RZ ;  /* 0x0000005c6d627210 */ /* 0x000fc60007f5e0ff */
[----:B------:R-:W-:Y:S01]  /*24c0*/  FFMA R5, R58, R88, R5 ;  /* 0x000000583a057223 */ /* 0x000fe20000000005 */
[----:B------:R-:W-:Y:S02]  /*24d0*/  IMAD.IADD R58, R103, 0x1, R105 ;  /* 0x00000001673a7824 */ /* 0x000fe400078e0269 */
[----:B0-----:R-:W-:Y:S02]  /*24e0*/  IMAD.X R99, R111, 0x1, R93, P2 ;  /* 0x000000016f637824 */ /* 0x001fe400010e065d */
[----:B------:R-:W-:Y:S02]  /*24f0*/  F2FP.BF16.F32.PACK_AB R5, RZ, R5 ;  /* 0x00000005ff05723e */ /* 0x000fe400000010ff */
[----:B------:R-:W-:-:S03]  /*2500*/  LEA.HI.X R57, R104, R11, R58, 0x1, P3 ;  /* 0x0000000b68397211 */ /* 0x000fc600018f0c3a */
[----:B------:R0:W-:Y:S01]  /*2510*/  @P0 STG.E.U16 desc[UR36][R98.64], R5 ;  /* 0x0000000562000986 */ /* 0x0001e2000c101524 */
[----:B------:R-:W-:Y:S05]  /*2520*/  @!P1 BRA `(.L_x_33) ;  /* 0x0000000000049947 */ /* 0x000fea0003800000 */
[----:B------:R2:W5:Y:S02]  /*2530*/  LDG.E.LTC128B.U16 R15, desc[UR36][R56.64+0x2] ;  /* 0x00000224380f7981 */ /* 0x000564000c1e1520 */
.L_x_33:
[----:B------:R-:W-:Y:S05]  /*2540*/  BSYNC B1 ;  /* 0x0000000000017941 */ /* 0x000fea0003800000 */
.L_x_32:
[C---:B-----5:R-:W-:Y:S01]  /*2550*/  IMAD.U32 R58, R15.reuse, 0x10000, RZ ;  /* 0x000100000f3a7824 */ /* 0x060fe200078e00ff */
[----:B------:R-:W-:Y:S01]  /*2560*/  ISETP.GT.AND P4, PT, R4, 0x8, PT ;  /* 0x000000080400780c */ /* 0x000fe20003f84270 */
[----:B------:R-:W-:Y:S01]  /*2570*/  BSSY B1, `(.L_x_34) ;  /* 0x000000d000017945 */ /* 0x000fe20003800000 */
[----:B------:R-:W-:Y:S01]  /*2580*/  PRMT R104, R15, 0x7610, R104 ;  /* 0x000076100f687816 */ /* 0x000fe20000000068 */
[----:B------:R-:W-:Y:S01]  /*2590*/  FMUL R58, R58, R89 ;  /* 0x000000593a3a7220 */ /* 0x000fe20000400000 */
[----:B------:R-:W-:Y:S02]  /*25a0*/  ISETP.GT.AND P0, PT, R3, RZ, P4 ;  /* 0x000000ff0300720c */ /* 0x000fe40002704270 */
[----:B------:R-:W-:Y:S01]  /*25b0*/  P2R R108, PR, RZ, 0x10 ;  /* 0x00000010ff6c7803 */ /* 0x000fe20000000000 */
[----:B------:R-:W-:Y:S01]  /*25c0*/  FFMA R58, R59, R88, R58 ;  /* 0x000000583b3a7223 */ /* 0x000fe2000000003a */
[----:B------:R-:W-:-:S04]  /*25d0*/  IMAD.MOV.U32 R59, RZ, RZ, R99 ;  /* 0x000000ffff3b7224 */ /* 0x000fc800078e0063 */
[----:B------:R-:W-:-:S04]  /*25e0*/  F2FP.BF16.F32.PACK_AB R58, RZ, R58 ;  /* 0x0000003aff3a723e */ /* 0x000fc800000010ff */
[----:B0-----:R-:W-:Y:S01]  /*25f0*/  PRMT R5, R58, 0x7610, R5 ;  /* 0x000076103a057816 */ /* 0x001fe20000000005 */
[----:B------:R-:W-:-:S05]  /*2600*/  IMAD.MOV.U32 R58, RZ, RZ, R98 ;  /* 0x000000ffff3a7224 */ /* 0x000fca00078e0062 */
[----:B------:R0:W-:Y:S01]  /*2610*/  @P1 STG.E.U16 desc[UR36][R58.64+0x2], R5 ;  /* 0x000002053a001986 */ /* 0x0001e2000c101524 */
[----:B------:R-:W-:Y:S05]  /*2620*/  @!P0 BRA `(.L_x_35) ;  /* 0x0000000000048947 */ /* 0x000fea0003800000 */
[----:B------:R3:W5:Y:S02]  /*2630*/  LDG.E.LTC128B.U16 R104, desc[UR36][R8.64+0x10] ;  /* 0x0000102408687981 */ /* 0x000764000c1e1520 */
.L_x_35:
[----:B------:R-:W-:Y:S05]  /*2640*/  BSYNC B1 ;  /* 0x0000000000017941 */ /* 0x000fea0003800000 */
.L_x_34:
[----:B-----5:R-:W-:Y:S01]  /*2650*/  IMAD.U32 R106, R104, 0x10000, RZ ;  /* 0x00010000686a7824 */ /* 0x020fe200078e00ff */
[C---:B------:R-:W-:Y:S01]  /*2660*/  SHF.L.U64.HI R15, R12.reuse, 0x8, R13 ;  /* 0x000000080c0f7819 */ /* 0x040fe2000001020d */
[----:B0-----:R-:W-:Y:S01]  /*2670*/  IMAD.SHL.U32 R5, R12, 0x100, RZ ;  /* 0x000001000c057824 */ /* 0x001fe200078e00ff */
[----:B------:R-:W-:Y:S01]  /*2680*/  ISETP.GT.AND P3, PT, R4, 0x9, PT ;  /* 0x000000090400780c */ /* 0x000fe20003f64270 */
[----:B------:R-:W-:Y:S01]  /*2690*/  FMUL R105, R106, R89 ;  /* 0x000000596a697220 */ /* 0x000fe20000400000 */
[----:B------:R-:W-:Y:S02]  /*26a0*/  BSSY B1, `(.L_x_36) ;  /* 0x000000a000017945 */ /* 0x000fe40003800000 */
[----:B------:R-:W-:Y:S01]  /*26b0*/  IADD3 R12, P1, P2, R5, R92, R109 ;  /* 0x0000005c050c7210 */ /* 0x000fe20007a3e06d */
[----:B------:R-:W-:-:S03]  /*26c0*/  FFMA R105, R60, R88, R105 ;  /* 0x000000583c697223 */ /* 0x000fc60000000069 */
[----:B------:R-:W-:Y:S02]  /*26d0*/  IADD3.X R13, R15, R93, R111, P1, P2 ;  /* 0x0000005d0f0d7210 */ /* 0x000fe40000fe446f */
[----:B------:R-:W-:Y:S02]  /*26e0*/  F2FP.BF16.F32.PACK_AB R60, RZ, R105 ;  /* 0x00000069ff3c723e */ /* 0x000fe400000010ff */
[----:B------:R-:W-:Y:S02]  /*26f0*/  ISETP.GT.AND P1, PT, R3, RZ, P3 ;  /* 0x000000ff0300720c */ /* 0x000fe40001f24270 */
[----:B------:R-:W-:Y:S01]  /*2700*/  P2R R105, PR, RZ, 0x8 ;  /* 0x00000008ff697803 */ /* 0x000fe20000000000 */
[----:B------:R0:W-:Y:S10]  /*2710*/  @P0 STG.E.U16 desc[UR36][R92.64+0x10], R60 ;  /* 0x0000103c5c000986 */ /* 0x0001f4000c101524 */
[----:B------:R-:W-:Y:S05]  /*2720*/  @!P1 BRA `(.L_x_37) ;  /* 0x0000000000049947 */ /* 0x000fea0003800000 */
[----:B------:R4:W5:Y:S02]  /*2730*/  LDG.E.LTC128B.U16 R104, desc[UR36][R8.64+0x12] ;  /* 0x0000122408687981 */ /* 0x000964000c1e1520 */
.L_x_37:
[----:B------:R-:W-:Y:S05]  /*2740*/  BSYNC B1 ;  /* 0x0000000000017941 */ /* 0x000fea0003800000 */
.L_x_36:
[----:B0----5:R-:W-:Y:S01]  /*2750*/  IMAD.U32 R60, R104, 0x10000, RZ ;  /* 0x00010000683c7824 */ /* 0x021fe200078e00ff */
[----:B------:R-:W-:Y:S01]  /*2760*/  ISETP.GT.AND P0, PT, R3, 0x8, P4 ;  /* 0x000000080300780c */ /* 0x000fe20002704270 */
[----:B------:R-:W-:Y:S02]  /*2770*/  BSSY B1, `(.L_x_38) ;  /* 0x000000a000017945 */ /* 0x000fe40003800000 */
[----:B------:R-:W-:-:S04]  /*2780*/  FMUL R60, R60, R89 ;  /* 0x000000593c3c7220 */ /* 0x000fc80000400000 */
[----:B------:R-:W-:Y:S01]  /*2790*/  FFMA R60, R61, R88, R60 ;  /* 0x000000583d3c7223 */ /* 0x000fe2000000003c */
[----:B------:R-:W-:-:S04]  /*27a0*/  @P1 IMAD.MOV.U32 R61, RZ, RZ, R93 ;  /* 0x000000ffff3d1224 */ /* 0x000fc800078e005d */
[----:B------:R-:W-:-:S04]  /*27b0*/  F2FP.BF16.F32.PACK_AB R60, RZ, R60 ;  /* 0x0000003cff3c723e */ /* 0x000fc800000010ff */
[----:B------:R-:W-:Y:S01]  /*27c0*/  PRMT R106, R60, 0x7610, R106 ;  /* 0x000076103c6a7816 */ /* 0x000fe2000000006a */
[----:B------:R-:W-:-:S05]  /*27d0*/  @P1 IMAD.MOV.U32 R60, RZ, RZ, R92 ;  /* 0x000000ffff3c1224 */ /* 0x000fca00078e005c */
[----:B------:R0:W-:Y:S01]  /*27e0*/  @P1 STG.E.U16 desc[UR36][R60.64+0x12], R106 ;  /* 0x0000126a3c001986 */ /* 0x0001e2000c101524 */
[----:B------:R-:W-:Y:S05]  /*27f0*/  @!P0 BRA `(.L_x_39) ;  /* 0x0000000000048947 */ /* 0x000fea0003800000 */
[----:B------:R0:W5:Y:S02]  /*2800*/  LDG.E.LTC128B.U16 R104, desc[UR36][R56.64+0x10] ;  /* 0x0000102438687981 */ /* 0x000164000c1e1520 */
.L_x_39:
[----:B------:R-:W-:Y:S05]  /*2810*/  BSYNC B1 ;  /* 0x0000000000017941 */ /* 0x000fea0003800000 */
.L_x_38:
[----:B0----5:R-:W-:Y:S01]  /*2820*/  IMAD.U32 R60, R104, 0x10000, RZ ;  /* 0x00010000683c7824 */ /* 0x021fe200078e00ff */
[----:B------:R-:W-:Y:S01]  /*2830*/  ISETP.GT.AND P1, PT, R3, 0x8, P3 ;  /* 0x000000080300780c */ /* 0x000fe20001f24270 */
[----:B------:R-:W-:Y:S02]  /*2840*/  BSSY B1, `(.L_x_40) ;  /* 0x0000007000017945 */ /* 0x000fe40003800000 */
[----:B------:R-:W-:-:S04]  /*2850*/  FMUL R61, R60, R89 ;  /* 0x000000593c3d7220 */ /* 0x000fc80000400000 */
[----:B------:R-:W-:-:S05]  /*2860*/  FFMA R61, R62, R88, R61 ;  /* 0x000000583e3d7223 */ /* 0x000fca000000003d */
[----:B------:R-:W-:-:S05]  /*2870*/  F2FP.BF16.F32.PACK_AB R61, RZ, R61 ;  /* 0x0000003dff3d723e */ /* 0x000fca00000010ff */
[----:B------:R0:W-:Y:S01]  /*2880*/  @P0 STG.E.U16 desc[UR36][R58.64+0x10], R61 ;  /* 0x0000103d3a000986 */ /* 0x0001e2000c101524 */
[----:B------:R-:W-:Y:S05]  /*2890*/  @!P1 BRA `(.L_x_41) ;  /* 0x0000000000049947 */ /* 0x000fea0003800000 */
[----:B------:R0:W5:Y:S02]  /*28a0*/  LDG.E.LTC128B.U16 R104, desc[UR36][R56.64+0x12] ;  /* 0x0000122438687981 */ /* 0x000164000c1e1520 */
.L_x_41:
[----:B------:R-:W-:Y:S05]  /*28b0*/  BSYNC B1 ;  /* 0x0000000000017941 */ /* 0x000fea0003800000 */
.L_x_40:
[----:B-----5:R-:W-:Y:S01]  /*28c0*/  IMAD.U32 R60, R104, 0x10000, RZ ;  /* 0x00010000683c7824 */ /* 0x020fe200078e00ff */
[----:B------:R-:W-:Y:S01]  /*28d0*/  IADD3 R113, P0, R113, 0x80, RZ ;  /* 0x0000008071717810 */ /* 0x000fe20007f1e0ff */
[----:B------:R-:W-:Y:S01]  /*28e0*/  BSSY B1, `(.L_x_42) ;  /* 0x000000b000017945 */ /* 0x000fe20003800000 */
[----:B------:R-:W-:Y:S01]  /*28f0*/  ISETP.GT.AND P2, PT, R4, 0x10, PT ;  /* 0x000000100400780c */ /* 0x000fe20003f44270 */
[----:B------:R-:W-:Y:S02]  /*2900*/  FMUL R60, R60, R89 ;  /* 0x000000593c3c7220 */ /* 0x000fe40000400000 */
[----:B------:R-:W-:Y:S01]  /*2910*/  IMAD.X R95, RZ, RZ, R95, P0 ;  /* 0x000000ffff5f7224 */ /* 0x000fe200000e065f */
[----:B------:R-:W-:Y:S01]  /*2920*/  ISETP.GT.AND P0, PT, R3, RZ, P2 ;  /* 0x000000ff0300720c */ /* 0x000fe20001704270 */
[----:B------:R-:W-:Y:S01]  /*2930*/  FFMA R60, R63, R88, R60 ;  /* 0x000000583f3c7223 */ /* 0x000fe2000000003c */
[----:B------:R-:W-:-:S04]  /*2940*/  P2R R106, PR, RZ, 0x4 ;  /* 0x00000004ff6a7803 */ /* 0x000fc80000000000 */
[----:B------:R-:W-:-:S05]  /*2950*/  F2FP.BF16.F32.PACK_AB R60, RZ, R60 ;  /* 0x0000003cff3c723e */ /* 0x000fca00000010ff */
[----:B------:R0:W-:Y:S02]  /*2960*/  @P1 STG.E.U16 desc[UR36][R58.64+0x12], R60 ;  /* 0x0000123c3a001986 */ /* 0x0001e4000c101524 */
[----:B------:R-:W-:Y:S05]  /*2970*/  @!P0 BRA `(.L_x_43) ;  /* 0x0000000000048947 */ /* 0x000fea0003800000 */
[----:B------:R0:W5:Y:S02]  /*2980*/  LDG.E.LTC128B.U16 R104, desc[UR36][R8.64+0x20] ;  /* 0x0000202408687981 */ /* 0x000164000c1e1520 */
.L_x_43:
[----:B------:R-:W-:Y:S05]  /*2990*/  BSYNC B1 ;  /* 0x0000000000017941 */ /* 0x000fea0003800000 */
.L_x_42:
[----:B0----5:R-:W-:Y:S01]  /*29a0*/  IMAD.U32 R60, R104, 0x10000, RZ ;  /* 0x00010000683c7824 */ /* 0x021fe200078e00ff */
[----:B------:R-:W-:Y:S01]  /*29b0*/  ISETP.GT.AND P1, PT, R4, 0x11, PT ;  /* 0x000000110400780c */ /* 0x000fe20003f24270 */
[-C--:B------:R-:W-:Y:S01]  /*29c0*/  IMAD.WIDE.U32 R62, R113, R96.reuse, R6 ;  /* 0x00000060713e7225 */ /* 0x080fe200078e0006 */
[----:B------:R-:W-:Y:S03]  /*29d0*/  BSSY B1, `(.L_x_44) ;  /* 0x0000021000017945 */ /* 0x000fe60003800000 */
[----:B------:R-:W-:Y:S01]  /*29e0*/  FMUL R21, R60, R89 ;  /* 0x000000593c157220 */ /* 0x000fe20000400000 */
[----:B------:R-:W-:-:S03]  /*29f0*/  IMAD R60, R95, R96, RZ ;  /* 0x000000605f3c7224 */ /* 0x000fc600078e02ff */
[----:B------:R-:W-:Y:S01]  /*2a00*/  FFMA R21, R64, R88, R21 ;  /* 0x0000005840157223 */ /* 0x000fe20000000015 */
[C---:B------:R-:W-:Y:S02]  /*2a10*/  IMAD R109, R113.reuse, R97, R60 ;  /* 0x00000061716d7224 */ /* 0x040fe400078e023c */
[----:B------:R-:W-:Y:S02]  /*2a20*/  IMAD.WIDE.U32 R60, R113, R96, R90 ;  /* 0x00000060713c7225 */ /* 0x000fe400078e005a */
[----:B------:R-:W-:Y:S02]  /*2a30*/  F2FP.BF16.F32.PACK_AB R21, RZ, R21 ;  /* 0x00000015ff15723e */ /* 0x000fe400000010ff */
[----:B------:R-:W-:Y:S02]  /*2a40*/  IMAD.IADD R63, R109, 0x1, R63 ;  /* 0x000000016d3f7824 */ /* 0x000fe400078e023f */
[----:B------:R-:W-:Y:S01]  /*2a50*/  PRMT R95, R21, 0x7610, R95 ;  /* 0x00007610155f7816 */ /* 0x000fe2000000005f */
[----:B------:R-:W-:-:S02]  /*2a60*/  IMAD.IADD R21, R61, 0x1, R109 ;  /* 0x000000013d157824 */ /* 0x000fc400078e026d */
[----:B------:R-:W-:Y:S02]  /*2a70*/  IMAD.WIDE.U32 R96, R113, R96, R100 ;  /* 0x0000006071607225 */ /* 0x000fe400078e0064 */
[----:B------:R0:W-:Y:S02]  /*2a80*/  @P0 STG.E.U16 desc[UR36][R92.64+0x20], R95 ;  /* 0x0000205f5c000986 */ /* 0x0001e4000c101524 */
[----:B------:R-:W-:Y:S02]  /*2a90*/  IMAD.IADD R109, R109, 0x1, R97 ;  /* 0x000000016d6d7824 */ /* 0x000fe400078e0261 */
[----:B0-----:R-:W-:Y:S01]  /*2aa0*/  IMAD.WIDE.U32 R94, R23, R14, R62 ;  /* 0x0000000e175e7225 */ /* 0x001fe200078e003e */
[----:B------:R-:W-:-:S04]  /*2ab0*/  LEA R62, P0, R60, R10, 0x1 ;  /* 0x0000000a3c3e7211 */ /* 0x000fc800078008ff */
[----:B------:R-:W-:Y:S01]  /*2ac0*/  LEA.HI.X R63, R60, R11, R21, 0x1, P0 ;  /* 0x0000000b3c3f7211 */ /* 0x000fe200000f0c15 */
[----:B------:R-:W-:Y:S01]  /*2ad0*/  IMAD.IADD R21, R103, 0x1, R95 ;  /* 0x0000000167157824 */ /* 0x000fe200078e025f */
[----:B------:R-:W-:-:S04]  /*2ae0*/  LEA R60, P0, R94, R10, 0x1 ;  /* 0x0000000a5e3c7211 */ /* 0x000fc800078008ff */
[----:B------:R-:W-:Y:S02]  /*2af0*/  LEA.HI.X R61, R94, R11, R21, 0x1, P0 ;  /* 0x0000000b5e3d7211 */ /* 0x000fe400000f0c15 */
[----:B------:R-:W-:-:S05]  /*2b00*/  IADD3 R64, P0, R20, R96, RZ ;  /* 0x0000006014407210 */ /* 0x000fca0007f1e0ff */
[----:B------:R-:W-:Y:S01]  /*2b10*/  IMAD.X R90, R109, 0x1, R91, P0 ;  /* 0x000000016d5a7824 */ /* 0x000fe200000e065b */
[----:B------:R-:W-:-:S05]  /*2b20*/  IADD3 R20, P0, R6, R96, RZ ;  /* 0x0000006006147210 */ /* 0x000fca0007f1e0ff */
[----:B------:R-:W-:Y:S01]  /*2b30*/  IMAD.X R21, R7, 0x1, R109, P0 ;  /* 0x0000000107157824 */ /* 0x000fe200000e066d */
[----:B------:R-:W-:Y:S01]  /*2b40*/  LEA R6, P0, R64, R10, 0x1 ;  /* 0x0000000a40067211 */ /* 0x000fe200078008ff */
[----:B------:R-:W-:-:S03]  /*2b50*/  IMAD.WIDE.U32 R20, R23, R14, R20 ;  /* 0x0000000e17147225 */ /* 0x000fc600078e0014 */
[----:B------:R-:W-:Y:S02]  /*2b60*/  LEA.HI.X R7, R64, R11, R90, 0x1, P0 ;  /* 0x0000000b40077211 */ /* 0x000fe400000f0c5a */
[----:B------:R-:W-:Y:S01]  /*2b70*/  P2R R23, PR, RZ, 0x2 ;  /* 0x00000002ff177803 */ /* 0x000fe20000000000 */
[----:B------:R-:W-:Y:S01]  /*2b80*/  IMAD.IADD R103, R103, 0x1, R21 ;  /* 0x0000000167677824 */ /* 0x000fe200078e0215 */
[----:B------:R-:W-:-:S04]  /*2b90*/  LEA R10, P0, R20, R10, 0x1 ;  /* 0x0000000a140a7211 */ /* 0x000fc800078008ff */
[----:B------:R-:W-:Y:S02]  /*2ba0*/  LEA.HI.X R11, R20, R11, R103, 0x1, P0 ;  /* 0x0000000b140b7211 */ /* 0x000fe400000f0c67 */
[----:B------:R-:W-:-:S13]  /*2bb0*/  ISETP.GT.AND P0, PT, R3, RZ, P1 ;  /* 0x000000ff0300720c */ /* 0x000fda0000f04270 */
[----:B------:R-:W-:Y:S05]  /*2bc0*/  @!P0 BRA `(.L_x_45) ;  /* 0x0000000000048947 */ /* 0x000fea0003800000 */
[----:B------:R0:W5:Y:S02]  /*2bd0*/  LDG.E.LTC128B.U16 R104, desc[UR36][R8.64+0x22] ;  /* 0x0000222408687981 */ /* 0x000164000c1e1520 */
.L_x_45:
[----:B------:R-:W-:Y:S05]  /*2be0*/  BSYNC B1 ;  /* 0x0000000000017941 */ /* 0x000fea0003800000 */
.L_x_44:
[----:B-----5:R-:W-:Y:S01]  /*2bf0*/  IMAD.U32 R14, R104, 0x10000, RZ ;  /* 0x00010000680e7824 */ /* 0x020fe200078e00ff */
[----:B------:R-:W-:Y:S01]  /*2c00*/  BSSY B1, `(.L_x_46) ;  /* 0x000000a000017945 */ /* 0x000fe20003800000 */
[----:B------:R-:W-:Y:S02]  /*2c10*/  @P0 IMAD.MOV.U32 R20, RZ, RZ, R92 ;  /* 0x000000ffff140224 */ /* 0x000fe400078e005c */
[----:B------:R-:W-:Y:S01]  /*2c20*/  FMUL R14, R14, R89 ;  /* 0x000000590e0e7220 */ /* 0x000fe20000400000 */
[----:B------:R-:W-:-:S03]  /*2c30*/  @P0 IMAD.MOV.U32 R21, RZ, RZ, R93 ;  /* 0x000000ffff150224 */ /* 0x000fc600078e005d */
[----:B------:R-:W-:-:S05]  /*2c40*/  FFMA R14, R65, R88, R14 ;  /* 0x00000058410e7223 */ /* 0x000fca000000000e */
[----:B------:R-:W-:-:S05]  /*2c50*/  F2FP.BF16.F32.PACK_AB R14, RZ, R14 ;  /* 0x0000000eff0e723e */ /* 0x000fca00000010ff */
[----:B------:R0:W-:Y:S01]  /*2c60*/  @P0 STG.E.U16 desc[UR36][R20.64+0x22], R14 ;  /* 0x0000220e14000986 */ /* 0x0001e2000c101524 */
[----:B------:R-:W-:-:S13]  /*2c70*/  ISETP.GT.AND P0, PT, R3, 0x8, P2 ;  /* 0x000000080300780c */ /* 0x000fda0001704270 */
[----:B0-----:R-:W-:Y:S05]  /*2c80*/  @!P0 BRA `(.L_x_47) ;  /* 0x0000000000048947 */ /* 0x001fea0003800000 */
[----:B------:R0:W5:Y:S02]  /*2c90*/  LDG.E.LTC128B.U16 R104, desc[UR36][R56.64+0x20] ;  /* 0x0000202438687981 */ /* 0x000164000c1e1520 */
.L_x_47:
[----:B------:R-:W-:Y:S05]  /*2ca0*/  BSYNC B1 ;  /* 0x0000000000017941 */ /* 0x000fea0003800000 */
.L_x_46:
[----:B-----5:R-:W-:Y:S01]  /*2cb0*/  SHF.L.U32 R14, R104, 0x10, RZ ;  /* 0x00000010680e7819 */ /* 0x020fe200000006ff */
[----:B------:R-:W-:Y:S04]  /*2cc0*/  BSSY B1, `(.L_x_48) ;  /* 0x0000008000017945 */ /* 0x000fe80003800000 */
[----:B------:R-:W-:-:S04]  /*2cd0*/  FMUL R21, R14, R89 ;  /* 0x000000590e157220 */ /* 0x000fc80000400000 */
[----:B------:R-:W-:-:S05]  /*2ce0*/  FFMA R21, R66, R88, R21 ;  /* 0x0000005842157223 */ /* 0x000fca0000000015 */
[----:B------:R-:W-:-:S05]  /*2cf0*/  F2FP.BF16.F32.PACK_AB R21, RZ, R21 ;  /* 0x00000015ff15723e */ /* 0x000fca00000010ff */
[----:B------:R0:W-:Y:S01]  /*2d00*/  @P0 STG.E.U16 desc[UR36][R58.64+0x20], R21 ;  /* 0x000020153a000986 */ /* 0x0001e2000c101524 */
[----:B------:R-:W-:-:S13]  /*2d10*/  ISETP.GT.AND P0, PT, R3, 0x8, P1 ;  /* 0x000000080300780c */ /* 0x000fda0000f04270 */
[----:B0-----:R-:W-:Y:S05]  /*2d20*/  @!P0 BRA `(.L_x_49) ;  /* 0x0000000000048947 */ /* 0x001fea0003800000 */
[----:B------:R0:W5:Y:S02]  /*2d30*/  LDG.E.LTC128B.U16 R104, desc[UR36][R56.64+0x22] ;  /* 0x0000222438687981 */ /* 0x000164000c1e1520 */
.L_x_49:
[----:B------:R-:W-:Y:S05]  /*2d40*/  BSYNC B1 ;  /* 0x0000000000017941 */ /* 0x000fea0003800000 */
.L_x_48:
[----:B-----5:R-:W-:Y:S01]  /*2d50*/  IMAD.U32 R14, R104, 0x10000, RZ ;  /* 0x00010000680e7824 */ /* 0x020fe200078e00ff */
[----:B------:R-:W-:Y:S01]  /*2d60*/  ISETP.GT.AND P2, PT, R4, 0x18, PT ;  /* 0x000000180400780c */ /* 0x000fe20003f44270 */
[----:B------:R-:W-:Y:S02]  /*2d70*/  BSSY B1, `(.L_x_50) ;  /* 0x0000009000017945 */ /* 0x000fe40003800000 */
[----:B------:R-:W-:Y:S01]  /*2d80*/  FMUL R14, R14, R89 ;  /* 0x000000590e0e7220 */ /* 0x000fe20000400000 */
[----:B------:R-:W-:-:S03]  /*2d90*/  P2R R90, PR, RZ, 0x4 ;  /* 0x00000004ff5a7803 */ /* 0x000fc60000000000 */
[----:B------:R-:W-:-:S05]  /*2da0*/  FFMA R14, R67, R88, R14 ;  /* 0x00000058430e7223 */ /* 0x000fca000000000e */
[----:B------:R-:W-:-:S05]  /*2db0*/  F2FP.BF16.F32.PACK_AB R14, RZ, R14 ;  /* 0x0000000eff0e723e */ /* 0x000fca00000010ff */
[----:B------:R0:W-:Y:S01]  /*2dc0*/  @P0 STG.E.U16 desc[UR36][R58.64+0x22], R14 ;  /* 0x0000220e3a000986 */ /* 0x0001e2000c101524 */
[----:B------:R-:W-:-:S13]  /*2dd0*/  ISETP.GT.AND P0, PT, R3, RZ, P2 ;  /* 0x000000ff0300720c */ /* 0x000fda0001704270 */
[----:B0-----:R-:W-:Y:S05]  /*2de0*/  @!P0 BRA `(.L_x_51) ;  /* 0x0000000000048947 */ /* 0x001fea0003800000 */
[----:B------:R0:W5:Y:S02]  /*2df0*/  LDG.E.LTC128B.U16 R104, desc[UR36][R8.64+0x30] ;  /* 0x0000302408687981 */ /* 0x000164000c1e1520 */
.L_x_51:
[----:B------:R-:W-:Y:S05]  /*2e00*/  BSYNC B1 ;  /* 0x0000000000017941 */ /* 0x000fea0003800000 */
.L_x_50:
[----:B-----5:R-:W-:Y:S01]  /*2e10*/  IMAD.U32 R14, R104, 0x10000, RZ ;  /* 0x00010000680e7824 */ /* 0x020fe200078e00ff */
[----:B------:R-:W-:Y:S01]  /*2e20*/  ISETP.GT.AND P1, PT, R4, 0x19, PT ;  /* 0x000000190400780c */ /* 0x000fe20003f24270 */
[----:B------:R-:W-:Y:S01]  /*2e30*/  @P0 IMAD.MOV.U32 R20, RZ, RZ, R92 ;  /* 0x000000ffff140224 */ /* 0x000fe200078e005c */
[----:B------:R-:W-:Y:S01]  /*2e40*/  BSSY B1, `(.L_x_52) ;  /* 0x000000b000017945 */ /* 0x000fe20003800000 */
[----:B------:R-:W-:-:S04]  /*2e50*/  FMUL R21, R14, R89 ;  /* 0x000000590e157220 */ /* 0x000fc80000400000 */
[----:B------:R-:W-:Y:S01]  /*2e60*/  FFMA R21, R68, R88, R21 ;  /* 0x0000005844157223 */ /* 0x000fe20000000015 */
[----:B------:R-:W-:-:S04]  /*2e70*/  P2R R68, PR, RZ, 0x2 ;  /* 0x00000002ff447803 */ /* 0x000fc80000000000 */
[----:B------:R-:W-:-:S04]  /*2e80*/  F2FP.BF16.F32.PACK_AB R21, RZ, R21 ;  /* 0x00000015ff15723e */ /* 0x000fc800000010ff */
[----:B------:R-:W-:Y:S01]  /*2e90*/  PRMT R14, R21, 0x7610, R14 ;  /* 0x00007610150e7816 */ /* 0x000fe2000000000e */
[----:B------:R-:W-:-:S05]  /*2ea0*/  @P0 IMAD.MOV.U32 R21, RZ, RZ, R93 ;  /* 0x000000ffff150224 */ /* 0x000fca00078e005d */
[----:B------:R0:W-:Y:S01]  /*2eb0*/  @P0 STG.E.U16 desc[UR36][R20.64+0x30], R14 ;  /* 0x0000300e14000986 */ /* 0x0001e2000c101524 */
[----:B------:R-:W-:-:S13]  /*2ec0*/  ISETP.GT.AND P0, PT, R3, RZ, P1 ;  /* 0x000000ff0300720c */ /* 0x000fda0000f04270 */
[----:B0-----:R-:W-:Y:S05]  /*2ed0*/  @!P0 BRA `(.L_x_53) ;  /* 0x0000000000048947 */ /* 0x001fea0003800000 */
[----:B------:R0:W5:Y:S02]  /*2ee0*/  LDG.E.LTC128B.U16 R104, desc[UR36][R8.64+0x32] ;  /* 0x0000322408687981 */ /* 0x000164000c1e1520 */
.L_x_53:
[----:B------:R-:W-:Y:S05]  /*2ef0*/  BSYNC B1 ;  /* 0x0000000000017941 */ /* 0x000fea0003800000 */
.L_x_52:
        /* <DEDUP_REMOVED lines=11> */
.L_x_55:
[----:B------:R-:W-:Y:S05]  /*2fb0*/  BSYNC B1 ;  /* 0x0000000000017941 */ /* 0x000fea0003800000 */
.L_x_54:
[----:B-----5:R-:W-:Y:S01]  /*2fc0*/  IMAD.U32 R14, R104, 0x10000, RZ ;  /* 0x00010000680e7824 */ /* 0x020fe200078e00ff */
[----:B------:R-:W-:Y:S03]  /*2fd0*/  BSSY B1, `(.L_x_56) ;  /* 0x0000008000017945 */ /* 0x000fe60003800000 */
[----:B------:R-:W-:-:S04]  /*2fe0*/  FMUL R21, R14, R89 ;  /* 0x000000590e157220 */ /* 0x000fc80000400000 */
[----:B------:R-:W-:-:S05]  /*2ff0*/  FFMA R21, R70, R88, R21 ;  /* 0x0000005846157223 */ /* 0x000fca0000000015 */
[----:B------:R-:W-:-:S05]  /*3000*/  F2FP.BF16.F32.PACK_AB R21, RZ, R21 ;  /* 0x00000015ff15723e */ /* 0x000fca00000010ff */
[----:B------:R0:W-:Y:S01]  /*3010*/  @P0 STG.E.U16 desc[UR36][R58.64+0x30], R21 ;  /* 0x000030153a000986 */ /* 0x0001e2000c101524 */
[----:B------:R-:W-:-:S13]  /*3020*/  ISETP.GT.AND P0, PT, R3, 0x8, P1 ;  /* 0x000000080300780c */ /* 0x000fda0000f04270 */
[----:B0-----:R-:W-:Y:S05]  /*3030*/  @!P0 BRA `(.L_x_57) ;  /* 0x0000000000048947 */ /* 0x001fea0003800000 */
[----:B------:R0:W5:Y:S02]  /*3040*/  LDG.E.LTC128B.U16 R104, desc[UR36][R56.64+0x32] ;  /* 0x0000322438687981 */ /* 0x000164000c1e1520 */
.L_x_57:
[----:B------:R-:W-:Y:S05]  /*3050*/  BSYNC B1 ;  /* 0x0000000000017941 */ /* 0x000fea0003800000 */
.L_x_56:
        /* <DEDUP_REMOVED lines=11> */
.L_x_59:
[----:B------:R-:W-:Y:S05]  /*3110*/  BSYNC B1 ;  /* 0x0000000000017941 */ /* 0x000fea0003800000 */
.L_x_58:
[----:B-----5:R-:W-:Y:S01]  /*3120*/  IMAD.U32 R14, R104, 0x10000, RZ ;  /* 0x00010000680e7824 */ /* 0x020fe200078e00ff */
[----:B------:R-:W-:Y:S01]  /*3130*/  ISETP.GT.AND P1, PT, R4, 0x21, PT ;  /* 0x000000210400780c */ /* 0x000fe20003f24270 */
[----:B------:R-:W-:Y:S01]  /*3140*/  @P0 IMAD.MOV.U32 R20, RZ, RZ, R92 ;  /* 0x000000ffff140224 */ /* 0x000fe200078e005c */
[----:B------:R-:W-:Y:S01]  /*3150*/  BSSY B1, `(.L_x_60) ;  /* 0x000000b000017945 */ /* 0x000fe20003800000 */
[----:B------:R-:W-:Y:S01]  /*3160*/  FMUL R21, R14, R89 ;  /* 0x000000590e157220 */ /* 0x000fe20000400000 */
[----:B------:R-:W-:-:S03]  /*3170*/  P2R R70, PR, RZ, 0x2 ;  /* 0x00000002ff467803 */ /* 0x000fc60000000000 */
[----:B------:R-:W-:-:S05]  /*3180*/  FFMA R21, R72, R88, R21 ;  /* 0x0000005848157223 */ /* 0x000fca0000000015 */
[----:B------:R-:W-:-:S04]  /*3190*/  F2FP.BF16.F32.PACK_AB R21, RZ, R21 ;  /* 0x00000015ff15723e */ /* 0x000fc800000010ff */
[----:B------:R-:W-:Y:S01]  /*31a0*/  PRMT R14, R21, 0x7610, R14 ;  /* 0x00007610150e7816 */ /* 0x000fe2000000000e */
[----:B------:R-:W-:-:S05]  /*31b0*/  @P0 IMAD.MOV.U32 R21, RZ, RZ, R93 ;  /* 0x000000ffff150224 */ /* 0x000fca00078e005d */
[----:B------:R0:W-:Y:S01]  /*31c0*/  @P0 STG.E.U16 desc[UR36][R20.64+0x40], R14 ;  /* 0x0000400e14000986 */ /* 0x0001e2000c101524 */
[----:B------:R-:W-:-:S13]  /*31d0*/  ISETP.GT.AND P0, PT, R3, RZ, P1 ;  /* 0x000000ff0300720c */ /* 0x000fda0000f04270 */
[----:B0-----:R-:W-:Y:S05]  /*31e0*/  @!P0 BRA `(.L_x_61) ;  /* 0x0000000000048947 */ /* 0x001fea0003800000 */
[----:B------:R0:W5:Y:S02]  /*31f0*/  LDG.E.LTC128B.U16 R104, desc[UR36][R8.64+0x42] ;  /* 0x0000422408687981 */ /* 0x000164000c1e1520 */
.L_x_61:
[----:B------:R-:W-:Y:S05]  /*3200*/  BSYNC B1 ;  /* 0x0000000000017941 */ /* 0x000fea0003800000 */
.L_x_60:
        /* <DEDUP_REMOVED lines=11> */
.L_x_63:
[----:B------:R-:W-:Y:S05]  /*32c0*/  BSYNC B1 ;  /* 0x0000000000017941 */ /* 0x000fea0003800000 */
.L_x_62:
        /* <DEDUP_REMOVED lines=9> */
.L_x_65:
[----:B------:R-:W-:Y:S05]  /*3360*/  BSYNC B1 ;  /* 0x0000000000017941 */ /* 0x000fea0003800000 */
.L_x_64:
        /* <DEDUP_REMOVED lines=11> */
.L_x_67:
[----:B------:R-:W-:Y:S05]  /*3420*/  BSYNC B1 ;  /* 0x0000000000017941 */ /* 0x000fea0003800000 */
.L_x_66:
[----:B-----5:R-:W-:Y:S01]  /*3430*/  IMAD.U32 R14, R104, 0x10000, RZ ;  /* 0x00010000680e7824 */ /* 0x020fe200078e00ff */
[----:B------:R-:W-:Y:S01]  /*3440*/  ISETP.GT.AND P5, PT, R4, 0x29, PT ;  /* 0x000000290400780c */ /* 0x000fe20003fa4270 */
[----:B------:R-:W-:Y:S01]  /*3450*/  @P0 IMAD.MOV.U32 R20, RZ, RZ, R92 ;  /* 0x000000ffff140224 */ /* 0x000fe200078e005c */
[----:B------:R-:W-:Y:S01]  /*3460*/  BSSY B1, `(.L_x_68) ;  /* 0x000000b000017945 */ /* 0x000fe20003800000 */
[----:B------:R-:W-:-:S04]  /*3470*/  FMUL R21, R14, R89 ;  /* 0x000000590e157220 */ /* 0x000fc80000400000 */
[----:B------:R-:W-:-:S05]  /*3480*/  FFMA R21, R76, R88, R21 ;  /* 0x000000584c157223 */ /* 0x000fca0000000015 */
[----:B------:R-:W-:-:S04]  /*3490*/  F2FP.BF16.F32.PACK_AB R21, RZ, R21 ;  /* 0x00000015ff15723e */ /* 0x000fc800000010ff */
[----:B------:R-:W-:Y:S01]  /*34a0*/  PRMT R14, R21, 0x7610, R14 ;  /* 0x00007610150e7816 */ /* 0x000fe2000000000e */
[----:B------:R-:W-:-:S05]  /*34b0*/  @P0 IMAD.MOV.U32 R21, RZ, RZ, R93 ;  /* 0x000000ffff150224 */ /* 0x000fca00078e005d */
[----:B------:R1:W-:Y:S01]  /*34c0*/  @P0 STG.E.U16 desc[UR36][R20.64+0x50], R14 ;  /* 0x0000500e14000986 */ /* 0x0003e2000c101524 */
[----:B------:R-:W-:Y:S02]  /*34d0*/  ISETP.GT.AND P0, PT, R3, RZ, P5 ;  /* 0x000000ff0300720c */ /* 0x000fe40002f04270 */
[----:B-1----:R-:W-:-:S11]  /*34e0*/  P2R R14, PR, RZ, 0x20 ;  /* 0x00000020ff0e7803 */ /* 0x002fd60000000000 */
[----:B------:R-:W-:Y:S05]  /*34f0*/  @!P0 BRA `(.L_x_69) ;  /* 0x0000000000048947 */ /* 0x000fea0003800000 */
[----:B------:R1:W5:Y:S02]  /*3500*/  LDG.E.LTC128B.U16 R104, desc[UR36][R8.64+0x52] ;  /* 0x0000522408687981 */ /* 0x000364000c1e1520 */
.L_x_69:
[----:B------:R-:W-:Y:S05]  /*3510*/  BSYNC B1 ;  /* 0x0000000000017941 */ /* 0x000fea0003800000 */
.L_x_68:
        /* <DEDUP_REMOVED lines=11> */
.L_x_71:
[----:B------:R-:W-:Y:S05]  /*35d0*/  BSYNC B1 ;  /* 0x0000000000017941 */ /* 0x000fea0003800000 */
.L_x_70:
        /* <DEDUP_REMOVED lines=9> */
.L_x_73:
[----:B------:R-:W-:Y:S05]  /*3670*/  BSYNC B1 ;  /* 0x0000000000017941 */ /* 0x000fea0003800000 */
.L_x_72:
[----:B-----5:R-:W-:Y:S01]  /*3680*/  IMAD.U32 R14, R104, 0x10000, RZ ;  /* 0x00010000680e7824 */ /* 0x020fe200078e00ff */
[----:B------:R-:W-:Y:S01]  /*3690*/  ISETP.GT.AND P3, PT, R4, 0x30, PT ;  /* 0x000000300400780c */ /* 0x000fe20003f64270 */
[----:B------:R-:W-:Y:S02]  /*36a0*/  BSSY B1, `(.L_x_74) ;  /* 0x0000008000017945 */ /* 0x000fe40003800000 */
[----:B------:R-:W-:-:S04]  /*36b0*/  FMUL R14, R14, R89 ;  /* 0x000000590e0e7220 */ /* 0x000fc80000400000 */
[----:B------:R-:W-:-:S05]  /*36c0*/  FFMA R14, R79, R88, R14 ;  /* 0x000000584f0e7223 */ /* 0x000fca000000000e */
[----:B------:R-:W-:-:S05]  /*36d0*/  F2FP.BF16.F32.PACK_AB R14, RZ, R14 ;  /* 0x0000000eff0e723e */ /* 0x000fca00000010ff */
[----:B------:R0:W-:Y:S01]  /*36e0*/  @P0 STG.E.U16 desc[UR36][R58.64+0x52], R14 ;  /* 0x0000520e3a000986 */ /* 0x0001e2000c101524 */
[----:B------:R-:W-:-:S13]  /*36f0*/  ISETP.GT.AND P0, PT, R3, RZ, P3 ;  /* 0x000000ff0300720c */ /* 0x000fda0001f04270 */
[----:B0-----:R-:W-:Y:S05]  /*3700*/  @!P0 BRA `(.L_x_75) ;  /* 0x0000000000048947 */ /* 0x001fea0003800000 */
[----:B------:R0:W5:Y:S02]  /*3710*/  LDG.E.LTC128B.U16 R104, desc[UR36][R8.64+0x60] ;  /* 0x0000602408687981 */ /* 0x000164000c1e1520 */
.L_x_75:
[----:B------:R-:W-:Y:S05]  /*3720*/  BSYNC B1 ;  /* 0x0000000000017941 */ /* 0x000fea0003800000 */
.L_x_74:
        /* <DEDUP_REMOVED lines=13> */
.L_x_77:
[----:B------:R-:W-:Y:S05]  /*3800*/  BSYNC B1 ;  /* 0x0000000000017941 */ /* 0x000fea0003800000 */
.L_x_76:
        /* <DEDUP_REMOVED lines=11> */
.L_x_79:
[----:B------:R-:W-:Y:S05]  /*38c0*/  BSYNC B1 ;  /* 0x0000000000017941 */ /* 0x000fea0003800000 */
.L_x_78:
        /* <DEDUP_REMOVED lines=9> */
.L_x_81:
[----:B------:R-:W-:Y:S05]  /*3960*/  BSYNC B1 ;  /* 0x0000000000017941 */ /* 0x000fea0003800000 */
.L_x_80:
        /* <DEDUP_REMOVED lines=10> */
.L_x_83:
[----:B------:R-:W-:Y:S05]  /*3a10*/  BSYNC B1 ;  /* 0x0000000000017941 */ /* 0x000fea0003800000 */
.L_x_82:
        /* <DEDUP_REMOVED lines=8> */
[----:B------:R-:W-:-:S05]  /*3aa0*/  IADD3 R20, P0, R5, R98, RZ ;  /* 0x0000006205147210 */ /* 0x000fca0007f1e0ff */
[----:B-1----:R-:W-:Y:S01]  /*3ab0*/  IMAD.X R21, R15, 0x1, R99, P0 ;  /* 0x000000010f157824 */ /* 0x002fe200000e0663 */
[----:B------:R-:W-:-:S05]  /*3ac0*/  IADD3 R64, P0, R5, R98, RZ ;  /* 0x0000006205407210 */ /* 0x000fca0007f1e0ff */
[----:B------:R-:W-:Y:S01]  /*3ad0*/  IMAD.X R65, R15, 0x1, R99, P0 ;  /* 0x000000010f417824 */ /* 0x000fe200000e0663 */
[----:B------:R-:W-:-:S05]  /*3ae0*/  IADD3 R14, P0, R5, R92, RZ ;  /* 0x0000005c050e7210 */ /* 0x000fca0007f1e0ff */
[----:B------:R-:W-:Y:S01]  /*3af0*/  IMAD.X R15, R15, 0x1, R93, P0 ;  /* 0x000000010f0f7824 */ /* 0x000fe200000e065d */
[----:B------:R-:W-:-:S04]  /*3b00*/  ISETP.GT.AND P0, PT, R4, 0x39, PT ;  /* 0x000000390400780c */ /* 0x000fc80003f04270 */
[----:B------:R-:W-:-:S13]  /*3b10*/  ISETP.GT.AND P4, PT, R3, RZ, P0 ;  /* 0x000000ff0300720c */ /* 0x000fda0000784270 */
[----:B------:R-:W-:Y:S05]  /*3b20*/  @!P4 BRA `(.L_x_85) ;  /* 0x000000000004c947 */ /* 0x000fea0003800000 */
[----:B------:R1:W5:Y:S02]  /*3b30*/  LDG.E.LTC128B.U16 R104, desc[UR36][R8.64+0x72] ;  /* 0x0000722408687981 */ /* 0x000364000c1e1520 */
.L_x_85:
[----:B------:R-:W-:Y:S05]  /*3b40*/  BSYNC B1 ;  /* 0x0000000000017941 */ /* 0x000fea0003800000 */
.L_x_84:
        /* <DEDUP_REMOVED lines=9> */
.L_x_87:
[----:B------:R-:W-:Y:S05]  /*3be0*/  BSYNC B1 ;  /* 0x0000000000017941 */ /* 0x000fea0003800000 */
.L_x_86:
        /* <DEDUP_REMOVED lines=9> */
.L_x_89:
[----:B------:R-:W-:Y:S05]  /*3c80*/  BSYNC B1 ;  /* 0x0000000000017941 */ /* 0x000fea0003800000 */
.L_x_88:
[----:B-----5:R-:W-:-:S04]  /*3c90*/  IMAD.U32 R4, R104, 0x10000, RZ ;  /* 0x0001000068047824 */ /* 0x020fc800078e00ff */
[----:B------:R-:W-:-:S04]  /*3ca0*/  FMUL R4, R4, R89 ;  /* 0x0000005904047220 */ /* 0x000fc80000400000 */
[----:B------:R-:W-:-:S05]  /*3cb0*/  FFMA R4, R87, R88, R4 ;  /* 0x0000005857047223 */ /* 0x000fca0000000004 */
[----:B------:R-:W-:-:S04]  /*3cc0*/  F2FP.BF16.F32.PACK_AB R4, RZ, R4 ;  /* 0x00000004ff04723e */ /* 0x000fc800000010ff */
[----:B-1-34-:R-:W-:-:S05]  /*3cd0*/  PRMT R8, R4, 0x7610, R8 ;  /* 0x0000761004087816 */ /* 0x01afca0000000008 */
[----:B------:R1:W-:Y:S01]  /*3ce0*/  @P4 STG.E.U16 desc[UR36][R58.64+0x72], R8 ;  /* 0x000072083a004986 */ /* 0x0003e2000c101524 */
[----:B------:R-:W-:-:S13]  /*3cf0*/  ISETP.GT.AND P4, PT, R3, 0x80, P6 ;  /* 0x000000800300780c */ /* 0x000fda0003784270 */
[----:B------:R-:W3:Y:S01]  /*3d00*/  @P4 LDG.E.LTC128B.U16 R104, desc[UR36][R62.64] ;  /* 0x000000243e684981 */ /* 0x000ee2000c1e1520 */
[----:B------:R-:W-:Y:S01]  /*3d10*/  BSSY B1, `(.L_x_90) ;  /* 0x000000a000017945 */ /* 0x000fe20003800000 */
[----:B---3--:R-:W-:-:S05]  /*3d20*/  SHF.L.U32 R4, R104, 0x10, RZ ;  /* 0x0000001068047819 */ /* 0x008fca00000006ff */
[----:B------:R-:W-:-:S04]  /*3d30*/  FMUL R5, R4, R89 ;  /* 0x0000005904057220 */ /* 0x000fc80000400000 */
[----:B------:R-:W-:-:S05]  /*3d40*/  FFMA R5, R24, R88, R5 ;  /* 0x0000005818057223 */ /* 0x000fca0000000005 */
[----:B------:R-:W-:-:S05]  /*3d50*/  F2FP.BF16.F32.PACK_AB R5, RZ, R5 ;  /* 0x00000005ff05723e */ /* 0x000fca00000010ff */
[----:B------:R1:W-:Y:S01]  /*3d60*/  @P4 STG.E.U16 desc[UR36][R14.64], R5 ;  /* 0x000000050e004986 */ /* 0x0003e2000c101524 */
[----:B------:R-:W-:-:S04]  /*3d70*/  ISETP.NE.AND P4, PT, R107, RZ, PT ;  /* 0x000000ff6b00720c */ /* 0x000fc80003f85270 */
[----:B------:R-:W-:-:S13]  /*3d80*/  ISETP.GT.AND P4, PT, R3, 0x80, P4 ;  /* 0x000000800300780c */ /* 0x000fda0002784270 */
[----:B-1----:R-:W-:Y:S05]  /*3d90*/  @!P4 BRA `(.L_x_91) ;  /* 0x000000000004c947 */ /* 0x002fea0003800000 */
[----:B------:R1:W5:Y:S02]  /*3da0*/  LDG.E.LTC128B.U16 R104, desc[UR36][R60.64+0x2] ;  /* 0x000002243c687981 */ /* 0x000364000c1e1520 */
.L_x_91:
[----:B------:R-:W-:Y:S05]  /*3db0*/  BSYNC B1 ;  /* 0x0000000000017941 */ /* 0x000fea0003800000 */
.L_x_90:
[----:B-----5:R-:W-:Y:S01]  /*3dc0*/  IMAD.U32 R4, R104, 0x10000, RZ ;  /* 0x0001000068047824 */ /* 0x020fe200078e00ff */
[----:B------:R-:W-:Y:S01]  /*3dd0*/  ISETP.GT.AND P6, PT, R3, 0x88, P6 ;  /* 0x000000880300780c */ /* 0x000fe200037c4270 */
        /* <DEDUP_REMOVED lines=8> */
[----:B------:R-:W-:Y:S05]  /*3e60*/  @!P6 BRA `(.L_x_93) ;  /* 0x000000000004e947 */ /* 0x000fea0003800000 */
[----:B------:R4:W5:Y:S02]  /*3e70*/  LDG.E.LTC128B.U16 R104, desc[UR36][R6.64] ;  /* 0x0000002406687981 */ /* 0x000964000c1e1520 */
.L_x_93:
[----:B------:R-:W-:Y:S05]  /*3e80*/  BSYNC B1 ;  /* 0x0000000000017941 */ /* 0x000fea0003800000 */
.L_x_92:
[----:B---3-5:R-:W-:Y:S01]  /*3e90*/  IMAD.U32 R4, R104, 0x10000, RZ ;  /* 0x0001000068047824 */ /* 0x028fe200078e00ff */
[----:B------:R-:W-:Y:S01]  /*3ea0*/  ISETP.NE.AND P4, PT, R107, RZ, PT ;  /* 0x000000ff6b00720c */ /* 0x000fe20003f85270 */
[----:B------:R-:W-:Y:S02]  /*3eb0*/  BSSY B1, `(.L_x_94) ;  /* 0x0000008000017945 */ /* 0x000fe40003800000 */
[----:B------:R-:W-:Y:S01]  /*3ec0*/  FMUL R5, R4, R89 ;  /* 0x0000005904057220 */ /* 0x000fe20000400000 */
[----:B------:R-:W-:-:S03]  /*3ed0*/  ISETP.GT.AND P4, PT, R3, 0x88, P4 ;  /* 0x000000880300780c */ /* 0x000fc60002784270 */
[----:B------:R-:W-:-:S05]  /*3ee0*/  FFMA R5, R26, R88, R5 ;  /* 0x000000581a057223 */ /* 0x000fca0000000005 */
[----:B------:R-:W-:-:S05]  /*3ef0*/  F2FP.BF16.F32.PACK_AB R5, RZ, R5 ;  /* 0x00000005ff05723e */ /* 0x000fca00000010ff */
[----:B------:R3:W-:Y:S01]  /*3f00*/  @P6 STG.E.U16 desc[UR36][R20.64], R5 ;  /* 0x0000000514006986 */ /* 0x0007e2000c101524 */
[----:B------:R-:W-:Y:S05]  /*3f10*/  @!P4 BRA `(.L_x_95) ;  /* 0x000000000004c947 */ /* 0x000fea0003800000 */
[----:B------:R0:W5:Y:S02]  /*3f20*/  LDG.E.LTC128B.U16 R104, desc[UR36][R10.64+0x2] ;  /* 0x000002240a687981 */ /* 0x000164000c1e1520 */
.L_x_95:
[----:B------:R-:W-:Y:S05]  /*3f30*/  BSYNC B1 ;  /* 0x0000000000017941 */ /* 0x000fea0003800000 */
.L_x_94:
[----:B-----5:R-:W-:Y:S01]  /*3f40*/  IMAD.U32 R4, R104, 0x10000, RZ ;  /* 0x0001000068047824 */ /* 0x020fe200078e00ff */
[----:B------:R-:W-:Y:S01]  /*3f50*/  ISETP.NE.AND P6, PT, R108, RZ, PT ;  /* 0x000000ff6c00720c */ /* 0x000fe20003fc5270 */
[----:B------:R-:W-:Y:S02]  /*3f60*/  BSSY B1, `(.L_x_96) ;  /* 0x0000008000017945 */ /* 0x000fe40003800000 */
[----:B------:R-:W-:-:S04]  /*3f70*/  FMUL R4, R4, R89 ;  /* 0x0000005904047220 */ /* 0x000fc80000400000 */
[----:B------:R-:W-:-:S05]  /*3f80*/  FFMA R4, R27, R88, R4 ;  /* 0x000000581b047223 */ /* 0x000fca0000000004 */
[----:B------:R-:W-:-:S05]  /*3f90*/  F2FP.BF16.F32.PACK_AB R4, RZ, R4 ;  /* 0x00000004ff04723e */ /* 0x000fca00000010ff */
[----:B------:R0:W-:Y:S01]  /*3fa0*/  @P4 STG.E.U16 desc[UR36][R64.64+0x2], R4 ;  /* 0x0000020440004986 */ /* 0x0001e2000c101524 */
[----:B------:R-:W-:-:S13]  /*3fb0*/  ISETP.GT.AND P4, PT, R3, 0x80, P6 ;  /* 0x000000800300780c */ /* 0x000fda0003784270 */
[----:B0-----:R-:W-:Y:S05]  /*3fc0*/  @!P4 BRA `(.L_x_97) ;  /* 0x000000000004c947 */ /* 0x001fea0003800000 */
[----:B------:R0:W5:Y:S02]  /*3fd0*/  LDG.E.LTC128B.U16 R104, desc[UR36][R60.64+0x10] ;  /* 0x000010243c687981 */ /* 0x000164000c1e1520 */
.L_x_97:
[----:B------:R-:W-:Y:S05]  /*3fe0*/  BSYNC B1 ;  /* 0x0000000000017941 */ /* 0x000fea0003800000 */
.L_x_96:
[----:B-----5:R-:W-:Y:S01]  /*3ff0*/  IMAD.U32 R4, R104, 0x10000, RZ ;  /* 0x0001000068047824 */ /* 0x020fe200078e00ff */
[----:B------:R-:W-:Y:S01]  /*4000*/  ISETP.NE.AND P6, PT, R105, RZ, PT ;  /* 0x000000ff6900720c */ /* 0x000fe20003fc5270 */
[----:B------:R-:W-:Y:S02]  /*4010*/  BSSY B1, `(.L_x_98) ;  /* 0x000000b000017945 */ /* 0x000fe40003800000 */
[----:B---3--:R-:W-:Y:S01]  /*4020*/  FMUL R5, R4, R89 ;  /* 0x0000005904057220 */ /* 0x008fe20000400000 */
[----:B------:R-:W-:-:S03]  /*4030*/  @P4 IMAD.MOV.U32 R4, RZ, RZ, R14 ;  /* 0x000000ffff044224 */ /* 0x000fc600078e000e */
[----:B------:R-:W-:-:S05]  /*4040*/  FFMA R5, R28, R88, R5 ;  /* 0x000000581c057223 */ /* 0x000fca0000000005 */
[----:B------:R-:W-:-:S04]  /*4050*/  F2FP.BF16.F32.PACK_AB R5, RZ, R5 ;  /* 0x00000005ff05723e */ /* 0x000fc800000010ff */
[----:B----4-:R-:W-:Y:S01]  /*4060*/  PRMT R6, R5, 0x7610, R6 ;  /* 0x0000761005067816 */ /* 0x010fe20000000006 */
[----:B------:R-:W-:-:S05]  /*4070*/  @P4 IMAD.MOV.U32 R5, RZ, RZ, R15 ;  /* 0x000000ffff054224 */ /* 0x000fca00078e000f */
[----:B------:R3:W-:Y:S01]  /*4080*/  @P4 STG.E.U16 desc[UR36][R4.64+0x10], R6 ;  /* 0x0000100604004986 */ /* 0x0007e2000c101524 */
[----:B------:R-:W-:-:S13]  /*4090*/  ISETP.GT.AND P4, PT, R3, 0x80, P6 ;  /* 0x000000800300780c */ /* 0x000fda0003784270 */
[----:B---3--:R-:W-:Y:S05]  /*40a0*/  @!P4 BRA `(.L_x_99) ;  /* 0x000000000004c947 */ /* 0x008fea0003800000 */
[----:B------:R3:W5:Y:S02]  /*40b0*/  LDG.E.LTC128B.U16 R104, desc[UR36][R60.64+0x12] ;  /* 0x000012243c687981 */ /* 0x000764000c1e1520 */
.L_x_99:
[----:B------:R-:W-:Y:S05]  /*40c0*/  BSYNC B1 ;  /* 0x0000000000017941 */ /* 0x000fea0003800000 */
.L_x_98:
[----:B-----5:R-:W-:Y:S01]  /*40d0*/  IMAD.U32 R4, R104, 0x10000, RZ ;  /* 0x0001000068047824 */ /* 0x020fe200078e00ff */
[----:B------:R-:W-:Y:S01]  /*40e0*/  BSSY B1, `(.L_x_100) ;  /* 0x000000c000017945 */ /* 0x000fe20003800000 */
[----:B------:R-:W-:Y:S02]  /*40f0*/  @P4 IMAD.MOV.U32 R5, RZ, RZ, R15 ;  /* 0x000000ffff054224 */ /* 0x000fe400078e000f */
[----:B------:R-:W-:-:S04]  /*4100*/  FMUL R4, R4, R89 ;  /* 0x0000005904047220 */ /* 0x000fc80000400000 */
[----:B------:R-:W-:-:S05]  /*4110*/  FFMA R4, R29, R88, R4 ;  /* 0x000000581d047223 */ /* 0x000fca0000000004 */
[----:B------:R-:W-:-:S04]  /*4120*/  F2FP.BF16.F32.PACK_AB R4, RZ, R4 ;  /* 0x00000004ff04723e */ /* 0x000fc800000010ff */
[----:B------:R-:W-:Y:S01]  /*4130*/  PRMT R6, R4, 0x7610, R6 ;  /* 0x0000761004067816 */ /* 0x000fe20000000006 */
[----:B------:R-:W-:-:S05]  /*4140*/  @P4 IMAD.MOV.U32 R4, RZ, RZ, R14 ;  /* 0x000000ffff044224 */ /* 0x000fca00078e000e */
[----:B------:R4:W-:Y:S01]  /*4150*/  @P4 STG.E.U16 desc[UR36][R4.64+0x12], R6 ;  /* 0x0000120604004986 */ /* 0x0009e2000c101524 */
[----:B------:R-:W-:-:S04]  /*4160*/  ISETP.NE.AND P4, PT, R108, RZ, PT ;  /* 0x000000ff6c00720c */ /* 0x000fc80003f85270 */
[----:B------:R-:W-:-:S13]  /*4170*/  ISETP.GT.AND P4, PT, R3, 0x88, P4 ;  /* 0x000000880300780c */ /* 0x000fda0002784270 */
[----:B----4-:R-:W-:Y:S05]  /*4180*/  @!P4 BRA `(.L_x_101) ;  /* 0x000000000004c947 */ /* 0x010fea0003800000 */
[----:B------:R4:W5:Y:S02]  /*4190*/  LDG.E.LTC128B.U16 R104, desc[UR36][R10.64+0x10] ;  /* 0x000010240a687981 */ /* 0x000964000c1e1520 */
.L_x_101:
[----:B------:R-:W-:Y:S05]  /*41a0*/  BSYNC B1 ;  /* 0x0000000000017941 */ /* 0x000fea0003800000 */
.L_x_100:
        /* <DEDUP_REMOVED lines=9> */
.L_x_103:
[----:B------:R-:W-:Y:S05]  /*4240*/  BSYNC B1 ;  /* 0x0000000000017941 */ /* 0x000fea0003800000 */
.L_x_102:
[----:B-----5:R-:W-:Y:S01]  /*4250*/  IMAD.U32 R4, R104, 0x10000, RZ ;  /* 0x0001000068047824 */ /* 0x020fe200078e00ff */
[----:B------:R-:W-:Y:S01]  /*4260*/  ISETP.NE.AND P6, PT, R106, RZ, PT ;  /* 0x000000ff6a00720c */ /* 0x000fe20003fc5270 */
        /* <DEDUP_REMOVED lines=8> */
[----:B------:R-:W-:-:S13]  /*42f0*/  ISETP.GT.AND P4, PT, R3, 0x80, P6 ;  /* 0x000000800300780c */ /* 0x000fda0003784270 */
[----:B0-----:R-:W-:Y:S05]  /*4300*/  @!P4 BRA `(.L_x_105) ;  /* 0x000000000004c947 */ /* 0x001fea0003800000 */
[----:B------:R0:W5:Y:S02]  /*4310*/  LDG.E.LTC128B.U16 R104, desc[UR36][R60.64+0x20] ;  /* 0x000020243c687981 */ /* 0x000164000c1e1520 */
.L_x_105:
[----:B------:R-:W-:Y:S05]  /*4320*/  BSYNC B1 ;  /* 0x0000000000017941 */ /* 0x000fea0003800000 */
.L_x_104:
[----:B-----5:R-:W-:Y:S01]  /*4330*/  IMAD.U32 R4, R104, 0x10000, RZ ;  /* 0x0001000068047824 */ /* 0x020fe200078e00ff */
[----:B------:R-:W-:Y:S01]  /*4340*/  ISETP.NE.AND P6, PT, R23, RZ, PT ;  /* 0x000000ff1700720c */ /* 0x000fe20003fc5270 */
[----:B------:R-:W-:Y:S02]  /*4350*/  BSSY B1, `(.L_x_106) ;  /* 0x000000b000017945 */ /* 0x000fe40003800000 */
[----:B------:R-:W-:Y:S01]  /*4360*/  FMUL R5, R4, R89 ;  /* 0x0000005904057220 */ /* 0x000fe20000400000 */
[----:B------:R-:W-:-:S03]  /*4370*/  @P4 IMAD.MOV.U32 R4, RZ, RZ, R14 ;  /* 0x000000ffff044224 */ /* 0x000fc600078e000e */
        /* <DEDUP_REMOVED lines=8> */
.L_x_107:
[----:B------:R-:W-:Y:S05]  /*4400*/  BSYNC B1 ;  /* 0x0000000000017941 */ /* 0x000fea0003800000 */
.L_x_106:
        /* <DEDUP_REMOVED lines=11> */
[----:B0-----:R-:W-:Y:S05]  /*44c0*/  @!P4 BRA `(.L_x_109) ;  /* 0x000000000004c947 */ /* 0x001fea0003800000 */
[----:B------:R0:W5:Y:S02]  /*44d0*/  LDG.E.LTC128B.U16 R104, desc[UR36][R10.64+0x20] ;  /* 0x000020240a687981 */ /* 0x000164000c1e1520 */
.L_x_109:
[----:B------:R-:W-:Y:S05]  /*44e0*/  BSYNC B1 ;  /* 0x0000000000017941 */ /* 0x000fea0003800000 */
.L_x_108:
[----:B-----5:R-:W-:Y:S01]  /*44f0*/  IMAD.U32 R4, R104, 0x10000, RZ ;  /* 0x0001000068047824 */ /* 0x020fe200078e00ff */
[----:B------:R-:W-:Y:S03]  /*4500*/  BSSY B1, `(.L_x_110) ;  /* 0x000000b000017945 */ /* 0x000fe60003800000 */
        /* <DEDUP_REMOVED lines=10> */
.L_x_111:
[----:B------:R-:W-:Y:S05]  /*45b0*/  BSYNC B1 ;  /* 0x0000000000017941 */ /* 0x000fea0003800000 */
.L_x_110:
        /* <DEDUP_REMOVED lines=13> */
.L_x_113:
[----:B------:R-:W-:Y:S05]  /*4690*/  BSYNC B1 ;  /* 0x0000000000017941 */ /* 0x000fea0003800000 */
.L_x_112:
        /* <DEDUP_REMOVED lines=13> */
.L_x_115:
[----:B------:R-:W-:Y:S05]  /*4770*/  BSYNC B1 ;  /* 0x0000000000017941 */ /* 0x000fea0003800000 */
.L_x_114:
        /* <DEDUP_REMOVED lines=13> */
.L_x_117:
[----:B------:R-:W-:Y:S05]  /*4850*/  BSYNC B1 ;  /* 0x0000000000017941 */ /* 0x000fea0003800000 */
.L_x_116:
        /* <DEDUP_REMOVED lines=12> */
.L_x_119:
[----:B------:R-:W-:Y:S05]  /*4920*/  BSYNC B1 ;  /* 0x0000000000017941 */ /* 0x000fea0003800000 */
.L_x_118:
        /* <DEDUP_REMOVED lines=13> */
.L_x_121:
[----:B------:R-:W-:Y:S05]  /*4a00*/  BSYNC B1 ;  /* 0x0000000000017941 */ /* 0x000fea0003800000 */
.L_x_120:
        /* <DEDUP_REMOVED lines=13> */
.L_x_123:
[----:B------:R-:W-:Y:S05]  /*4ae0*/  BSYNC B1 ;  /* 0x0000000000017941 */ /* 0x000fea0003800000 */
.L_x_122:
[----:B-----5:R-:W-:Y:S01]  /*4af0*/  SHF.L.U32 R4, R104, 0x10, RZ ;  /* 0x0000001068047819 */ /* 0x020fe200000006ff */
[----:B------:R-:W-:Y:S01]  /*4b00*/  @P4 IMAD.MOV.U32 R5, RZ, RZ, R15 ;  /* 0x000000ffff054224 */ /* 0x000fe200078e000f */
[----:B------:R-:W-:Y:S03]  /*4b10*/  BSSY B1, `(.L_x_124) ;  /* 0x000000b000017945 */ /* 0x000fe60003800000 */
        /* <DEDUP_REMOVED lines=10> */
.L_x_125:
[----:B------:R-:W-:Y:S05]  /*4bc0*/  BSYNC B1 ;  /* 0x0000000000017941 */ /* 0x000fea0003800000 */
.L_x_124:
        /* <DEDUP_REMOVED lines=12> */
.L_x_127:
[----:B------:R-:W-:Y:S05]  /*4c90*/  BSYNC B1 ;  /* 0x0000000000017941 */ /* 0x000fea0003800000 */
.L_x_126:
        /* <DEDUP_REMOVED lines=13> */
.L_x_129:
[----:B------:R-:W-:Y:S05]  /*4d70*/  BSYNC B1 ;  /* 0x0000000000017941 */ /* 0x000fea0003800000 */
.L_x_128:
        /* <DEDUP_REMOVED lines=12> */
.L_x_131:
[----:B------:R-:W-:Y:S05]  /*4e40*/  BSYNC B1 ;  /* 0x0000000000017941 */ /* 0x000fea0003800000 */
.L_x_130:
        /* <DEDUP_REMOVED lines=12> */
.L_x_133:
[----:B------:R-:W-:Y:S05]  /*4f10*/  BSYNC B1 ;  /* 0x0000000000017941 */ /* 0x000fea0003800000 */
.L_x_132:
[----:B-----5:R-:W-:Y:S01]  /*4f20*/  IMAD.U32 R4, R104, 0x10000, RZ ;  /* 0x0001000068047824 */ /* 0x020fe200078e00ff */
[----:B------:R-:W-:Y:S01]  /*4f30*/  ISETP.GT.AND P5, PT, R3, 0x88, P5 ;  /* 0x000000880300780c */ /* 0x000fe20002fa4270 */
        /* <DEDUP_REMOVED lines=8> */
[----:B------:R-:W-:Y:S05]  /*4fc0*/  @!P5 BRA `(.L_x_135) ;  /* 0x000000000004d947 */ /* 0x000fea0003800000 */
[----:B------:R0:W5:Y:S02]  /*4fd0*/  LDG.E.LTC128B.U16 R104, desc[UR36][R10.64+0x52] ;  /* 0x000052240a687981 */ /* 0x000164000c1e1520 */
.L_x_135:
[----:B------:R-:W-:Y:S05]  /*4fe0*/  BSYNC B1 ;  /* 0x0000000000017941 */ /* 0x000fea0003800000 */
.L_x_134:
[----:B0----5:R-:W-:Y:S01]  /*4ff0*/  IMAD.U32 R4, R104, 0x10000, RZ ;  /* 0x0001000068047824 */ /* 0x021fe200078e00ff */
        /* <DEDUP_REMOVED lines=11> */
.L_x_137:
[----:B------:R-:W-:Y:S05]  /*50b0*/  BSYNC B1 ;  /* 0x0000000000017941 */ /* 0x000fea0003800000 */
.L_x_136:
[----:B0----5:R-:W-:Y:S01]  /*50c0*/  IMAD.U32 R4, R104, 0x10000, RZ ;  /* 0x0001000068047824 */ /* 0x021fe200078e00ff */
        /* <DEDUP_REMOVED lines=11> */
.L_x_139:
[----:B------:R-:W-:Y:S05]  /*5180*/  BSYNC B1 ;  /* 0x0000000000017941 */ /* 0x000fea0003800000 */
.L_x_138:
        /* <DEDUP_REMOVED lines=12> */
.L_x_141:
[----:B------:R-:W-:Y:S05]  /*5250*/  BSYNC B1 ;  /* 0x0000000000017941 */ /* 0x000fea0003800000 */
.L_x_140:
        /* <DEDUP_REMOVED lines=12> */
.L_x_143:
[----:B------:R-:W-:Y:S05]  /*5320*/  BSYNC B1 ;  /* 0x0000000000017941 */ /* 0x000fea0003800000 */
.L_x_142:
        /* <DEDUP_REMOVED lines=12> */
.L_x_145:
[----:B------:R-:W-:Y:S05]  /*53f0*/  BSYNC B1 ;  /* 0x0000000000017941 */ /* 0x000fea0003800000 */
.L_x_144:
        /* <DEDUP_REMOVED lines=12> */
.L_x_147:
[----:B------:R-:W-:Y:S05]  /*54c0*/  BSYNC B1 ;  /* 0x0000000000017941 */ /* 0x000fea0003800000 */
.L_x_146:
        /* <DEDUP_REMOVED lines=9> */
.L_x_149:
[----:B------:R-:W-:Y:S05]  /*5560*/  BSYNC B1 ;  /* 0x0000000000017941 */ /* 0x000fea0003800000 */
.L_x_148:
        /* <DEDUP_REMOVED lines=12> */
.L_x_151:
[----:B------:R-:W-:Y:S05]  /*5630*/  BSYNC B1 ;  /* 0x0000000000017941 */ /* 0x000fea0003800000 */
.L_x_150:
[----:B------:R-:W-:Y:S05]  /*5640*/  @!P0 BRA `(.L_x_152) ;  /* 0x0000001400f08947 */ /* 0x000fea0003800000 */
[----:B-----5:R-:W-:-:S04]  /*5650*/  IMAD.U32 R104, R104, 0x10000, RZ ;  /* 0x0001000068687824 */ /* 0x020fc800078e00ff */
[----:B------:R-:W-:-:S04]  /*5660*/  FMUL R104, R104, R89 ;  /* 0x0000005968687220 */ /* 0x000fc80000400000 */
[----:B------:R-:W-:-:S05]  /*5670*/  FFMA R104, R55, R88, R104 ;  /* 0x0000005837687223 */ /* 0x000fca0000000068 */
[----:B------:R-:W-:-:S05]  /*5680*/  F2FP.BF16.F32.PACK_AB R104, RZ, R104 ;  /* 0x00000068ff68723e */ /* 0x000fca00000010ff */
[----:B------:R0:W-:Y:S01]  /*5690*/  STG.E.U16 desc[UR36][R12.64+0x72], R104 ;  /* 0x000072680c007986 */ /* 0x0001e2000c101524 */
[----:B------:R-:W-:Y:S05]  /*56a0*/  BRA `(.L_x_152) ;  /* 0x0000001400d87947 */ /* 0x000fea0003800000 */
.L_x_29:
[----:B------:R-:W-:Y:S01]  /*56b0*/  ULDC.64 UR4, c[0x0][0x5c0] ;  /* 0x0001700000047ab9 */ /* 0x000fe20000000a00 */
[----:B------:R-:W-:Y:S01]  /*56c0*/  ISETP.GT.AND P3, PT, R4, 0x1, PT ;  /* 0x000000010400780c */ /* 0x000fe20003f64270 */
[-C--:B------:R-:W-:Y:S01]  /*56d0*/  FMUL R56, R56, R88.reuse ;  /* 0x0000005838387220 */ /* 0x080fe20000400000 */
[----:B------:R-:W-:Y:S01]  /*56e0*/  LEA R14, P1, R104, UR4, 0x1 ;  /* 0x00000004680e7c11 */ /* 0x000fe2000f8208ff */
[-C--:B------:R-:W-:Y:S01]  /*56f0*/  FMUL R57, R57, R88.reuse ;  /* 0x0000005839397220 */ /* 0x080fe20000400000 */
[----:B------:R-:W-:Y:S01]  /*5700*/  IMAD.SHL.U32 R7, R12, 0x10, RZ ;  /* 0x000000100c077824 */ /* 0x000fe200078e00ff */
[----:B------:R-:W-:Y:S01]  /*5710*/  ISETP.GT.AND P2, PT, R3, 0x8, P6 ;  /* 0x000000080300780c */ /* 0x000fe20003744270 */
[-C--:B------:R-:W-:Y:S01]  /*5720*/  FMUL R58, R58, R88.reuse ;  /* 0x000000583a3a7220 */ /* 0x080fe20000400000 */
[----:B------:R-:W-:Y:S01]  /*5730*/  LEA.HI.X R15, R104, UR5, R93, 0x1, P1 ;  /* 0x00000005680f7c11 */ /* 0x000fe200088f0c5d */
[-C--:B------:R-:W-:Y:S01]  /*5740*/  FMUL R59, R59, R88.reuse ;  /* 0x000000583b3b7220 */ /* 0x080fe20000400000 */
[----:B------:R-:W-:Y:S01]  /*5750*/  ISETP.GT.AND P1, PT, R3, RZ, P3 ;  /* 0x000000ff0300720c */ /* 0x000fe20001f24270 */
[----:B------:R-:W-:Y:S01]  /*5760*/  FMUL R60, R60, R88 ;  /* 0x000000583c3c7220 */ /* 0x000fe20000400000 */
[----:B------:R-:W-:Y:S01]  /*5770*/  F2FP.BF16.F32.PACK_AB R56, RZ, R56 ;  /* 0x00000038ff38723e */ /* 0x000fe200000010ff */
[-C--:B------:R-:W-:Y:S01]  /*5780*/  FMUL R61, R61, R88.reuse ;  /* 0x000000583d3d7220 */ /* 0x080fe20000400000 */
[----:B------:R-:W-:Y:S01]  /*5790*/  F2FP.BF16.F32.PACK_AB R57, RZ, R57 ;  /* 0x00000039ff39723e */ /* 0x000fe200000010ff */
[----:B------:R-:W-:Y:S01]  /*57a0*/  FMUL R63, R63, R88 ;  /* 0x000000583f3f7220 */ /* 0x000fe20000400000 */
[C---:B------:R-:W-:Y:S01]  /*57b0*/  SHF.L.U64.HI R5, R12.reuse, 0x4, R13 ;  /* 0x000000040c057819 */ /* 0x040fe2000001020d */
[----:B------:R-:W-:Y:S01]  /*57c0*/  @P0 STG.E.U16 desc[UR36][R14.64], R56 ;  /* 0x000000380e000986 */ /* 0x000fe2000c101524 */
[----:B------:R-:W-:Y:S01]  /*57d0*/  PRMT R9, R57, 0x7610, R9 ;  /* 0x0000761039097816 */ /* 0x000fe20000000009 */
[----:B------:R-:W-:Y:S01]  /*57e0*/  IMAD.SHL.U32 R57, R12, 0x100, RZ ;  /* 0x000001000c397824 */ /* 0x000fe200078e00ff */
[----:B------:R-:W-:Y:S01]  /*57f0*/  IADD3 R8, P0, R7, R14, RZ ;  /* 0x0000000e07087210 */ /* 0x000fe20007f1e0ff */
[----:B------:R-:W-:Y:S01]  /*5800*/  FMUL R62, R62, R88 ;  /* 0x000000583e3e7220 */ /* 0x000fe20000400000 */
[----:B------:R-:W-:Y:S01]  /*5810*/  F2FP.BF16.F32.PACK_AB R58, RZ, R58 ;  /* 0x0000003aff3a723e */ /* 0x000fe200000010ff */
[----:B------:R-:W-:Y:S01]  /*5820*/  @P1 IMAD.MOV.U32 R11, RZ, RZ, R15 ;  /* 0x000000ffff0b1224 */ /* 0x000fe200078e000f */
[----:B------:R-:W-:Y:S01]  /*5830*/  @P1 MOV R10, R14 ;  /* 0x0000000e000a1202 */ /* 0x000fe20000000f00 */
[-C--:B------:R-:W-:Y:S01]  /*5840*/  FMUL R64, R64, R88.reuse ;  /* 0x0000005840407220 */ /* 0x080fe20000400000 */
[----:B------:R-:W-:Y:S01]  /*5850*/  SHF.L.U64.HI R23, R12, 0x8, R13 ;  /* 0x000000080c177819 */ /* 0x000fe2000001020d */
[-C--:B------:R-:W-:Y:S01]  /*5860*/  FMUL R65, R65, R88.reuse ;  /* 0x0000005841417220 */ /* 0x080fe20000400000 */
[----:B------:R-:W-:Y:S01]  /*5870*/  ISETP.GT.AND P4, PT, R4, 0x8, PT ;  /* 0x000000080400780c */ /* 0x000fe20003f84270 */
[----:B------:R0:W-:Y:S01]  /*5880*/  @P1 STG.E.U16 desc[UR36][R10.64+0x2], R9 ;  /* 0x000002090a001986 */ /* 0x0001e2000c101524 */
[----:B------:R-:W-:Y:S01]  /*5890*/  F2FP.BF16.F32.PACK_AB R59, RZ, R59 ;  /* 0x0000003bff3b723e */ /* 0x000fe200000010ff */
[----:B------:R-:W-:Y:S01]  /*58a0*/  FMUL R66, R66, R88 ;  /* 0x0000005842427220 */ /* 0x000fe20000400000 */
[----:B------:R-:W-:Y:S01]  /*58b0*/  F2FP.BF16.F32.PACK_AB R60, RZ, R60 ;  /* 0x0000003cff3c723e */ /* 0x000fe200000010ff */
[-C--:B------:R-:W-:Y:S01]  /*58c0*/  FMUL R67, R67, R88.reuse ;  /* 0x0000005843437220 */ /* 0x080fe20000400000 */
[----:B------:R-:W-:Y:S01]  /*58d0*/  F2FP.BF16.F32.PACK_AB R61, RZ, R61 ;  /* 0x0000003dff3d723e */ /* 0x000fe200000010ff */
[-C--:B------:R-:W-:Y:S01]  /*58e0*/  FMUL R68, R68, R88.reuse ;  /* 0x0000005844447220 */ /* 0x080fe20000400000 */
[----:B------:R-:W-:Y:S01]  /*58f0*/  F2FP.BF16.F32.PACK_AB R63, RZ, R63 ;  /* 0x0000003fff3f723e */ /* 0x000fe200000010ff */
[----:B------:R-:W-:Y:S01]  /*5900*/  FMUL R69, R69, R88 ;  /* 0x0000005845457220 */ /* 0x000fe20000400000 */
[----:B------:R-:W-:Y:S01]  /*5910*/  F2FP.BF16.F32.PACK_AB R62, RZ, R62 ;  /* 0x0000003eff3e723e */ /* 0x000fe200000010ff */
[----:B------:R-:W-:Y:S01]  /*5920*/  FMUL R70, R70, R88 ;  /* 0x0000005846467220 */ /* 0x000fe20000400000 */
[----:B------:R-:W-:Y:S01]  /*5930*/  F2FP.BF16.F32.PACK_AB R64, RZ, R64 ;  /* 0x00000040ff40723e */ /* 0x000fe200000010ff */
[----:B0-----:R-:W-:Y:S01]  /*5940*/  IMAD.X R9, R5, 0x1, R15, P0 ;  /* 0x0000000105097824 */ /* 0x001fe200000e060f */
[----:B------:R-:W-:Y:S01]  /*5950*/  ISETP.GT.AND P0, PT, R3, 0x8, P3 ;  /* 0x000000080300780c */ /* 0x000fe20001f04270 */
[-C--:B------:R-:W-:Y:S01]  /*5960*/  FMUL R71, R71, R88.reuse ;  /* 0x0000005847477220 */ /* 0x080fe20000400000 */
[----:B------:R-:W-:Y:S01]  /*5970*/  ISETP.GT.AND P3, PT, R4, 0x9, PT ;  /* 0x000000090400780c */ /* 0x000fe20003f64270 */
[----:B------:R-:W-:Y:S01]  /*5980*/  FMUL R72, R72, R88 ;  /* 0x0000005848487220 */ /* 0x000fe20000400000 */
[----:B------:R-:W-:Y:S01]  /*5990*/  @P2 STG.E.U16 desc[UR36][R8.64], R58 ;  /* 0x0000003a08002986 */ /* 0x000fe2000c101524 */
[----:B------:R-:W-:Y:S01]  /*59a0*/  IADD3 R6, P1, P2, R57, R14, R7 ;  /* 0x0000000e39067210 */ /* 0x000fe20007a3e007 */
[-C--:B------:R-:W-:Y:S01]  /*59b0*/  FMUL R73, R73, R88.reuse ;  /* 0x0000005849497220 */ /* 0x080fe20000400000 */
[----:B------:R-:W-:Y:S01]  /*59c0*/  F2FP.BF16.F32.PACK_AB R65, RZ, R65 ;  /* 0x00000041ff41723e */ /* 0x000fe200000010ff */
[-C--:B------:R-:W-:Y:S01]  /*59d0*/  FMUL R74, R74, R88.reuse ;  /* 0x000000584a4a7220 */ /* 0x080fe20000400000 */
[----:B------:R-:W-:Y:S01]  /*59e0*/  IADD3.X R7, R23, R15, R5, P1, P2 ;  /* 0x0000000f17077210 */ /* 0x000fe20000fe4405 */
[-C--:B------:R-:W-:Y:S01]  /*59f0*/  FMUL R75, R75, R88.reuse ;  /* 0x000000584b4b7220 */ /* 0x080fe20000400000 */
[C---:B------:R-:W-:Y:S01]  /*5a00*/  ISETP.GT.AND P1, PT, R3.reuse, RZ, P4 ;  /* 0x000000ff0300720c */ /* 0x040fe20002724270 */
[-C--:B------:R-:W-:Y:S01]  /*5a10*/  FMUL R76, R76, R88.reuse ;  /* 0x000000584c4c7220 */ /* 0x080fe20000400000 */
[----:B------:R-:W-:Y:S01]  /*5a20*/  @P0 STG.E.U16 desc[UR36][R8.64+0x2], R59 ;  /* 0x0000023b08000986 */ /* 0x000fe2000c101524 */
[----:B------:R-:W-:Y:S01]  /*5a30*/  ISETP.GT.AND P0, PT, R3, RZ, P3 ;  /* 0x000000ff0300720c */ /* 0x000fe20001f04270 */
[-C--:B------:R-:W-:Y:S01]  /*5a40*/  FMUL R77, R77, R88.reuse ;  /* 0x000000584d4d7220 */ /* 0x080fe20000400000 */
[----:B------:R-:W-:Y:S01]  /*5a50*/  ISETP.GT.AND P2, PT, R4, 0x11, PT ;  /* 0x000000110400780c */ /* 0x000fe20003f44270 */
[----:B------:R-:W-:Y:S01]  /*5a60*/  FMUL R78, R78, R88 ;  /* 0x000000584e4e7220 */ /* 0x000fe20000400000 */
[----:B------:R-:W-:Y:S01]  /*5a70*/  F2FP.BF16.F32.PACK_AB R66, RZ, R66 ;  /* 0x00000042ff42723e */ /* 0x000fe200000010ff */
[-C--:B------:R-:W-:Y:S01]  /*5a80*/  FMUL R79, R79, R88.reuse ;  /* 0x000000584f4f7220 */ /* 0x080fe20000400000 */
[----:B------:R-:W-:Y:S01]  /*5a90*/  F2FP.BF16.F32.PACK_AB R67, RZ, R67 ;  /* 0x00000043ff43723e */ /* 0x000fe200000010ff */
[----:B------:R-:W-:Y:S01]  /*5aa0*/  FMUL R80, R80, R88 ;  /* 0x0000005850507220 */ /* 0x000fe20000400000 */
[----:B------:R-:W-:Y:S01]  /*5ab0*/  F2FP.BF16.F32.PACK_AB R68, RZ, R68 ;  /* 0x00000044ff44723e */ /* 0x000fe200000010ff */
[----:B------:R-:W-:Y:S01]  /*5ac0*/  FMUL R81, R81, R88 ;  /* 0x0000005851517220 */ /* 0x000fe20000400000 */
[--C-:B------:R-:W-:Y:S01]  /*5ad0*/  @P1 IMAD.MOV.U32 R10, RZ, RZ, R14.reuse ;  /* 0x000000ffff0a1224 */ /* 0x100fe200078e000e */
[----:B------:R-:W-:Y:S01]  /*5ae0*/  F2FP.BF16.F32.PACK_AB R69, RZ, R69 ;  /* 0x00000045ff45723e */ /* 0x000fe200000010ff */
[--C-:B------:R-:W-:Y:S01]  /*5af0*/  @P1 IMAD.MOV.U32 R11, RZ, RZ, R15.reuse ;  /* 0x000000ffff0b1224 */ /* 0x100fe200078e000f */
[----:B------:R-:W-:Y:S01]  /*5b00*/  F2FP.BF16.F32.PACK_AB R70, RZ, R70 ;  /* 0x00000046ff46723e */ /* 0x000fe200000010ff */
[-C--:B------:R-:W-:Y:S01]  /*5b10*/  FMUL R82, R82, R88.reuse ;  /* 0x0000005852527220 */ /* 0x080fe20000400000 */
[----:B------:R-:W-:Y:S01]  /*5b20*/  F2FP.BF16.F32.PACK_AB R71, RZ, R71 ;  /* 0x00000047ff47723e */ /* 0x000fe200000010ff */
[-C--:B------:R-:W-:Y:S01]  /*5b30*/  FMUL R83, R83, R88.reuse ;  /* 0x0000005853537220 */ /* 0x080fe20000400000 */
[----:B------:R0:W-:Y:S01]  /*5b40*/  @P1 STG.E.U16 desc[UR36][R10.64+0x10], R60 ;  /* 0x0000103c0a001986 */ /* 0x0001e2000c101524 */
[----:B------:R-:W-:Y:S01]  /*5b50*/  ISETP.GT.AND P1, PT, R3, 0x8, P4 ;  /* 0x000000080300780c */ /* 0x000fe20002724270 */
[----:B------:R-:W-:Y:S01]  /*5b60*/  FMUL R84, R84, R88 ;  /* 0x0000005854547220 */ /* 0x000fe20000400000 */
[----:B------:R-:W-:Y:S01]  /*5b70*/  F2FP.BF16.F32.PACK_AB R72, RZ, R72 ;  /* 0x00000048ff48723e */ /* 0x000fe200000010ff */
[-C--:B------:R-:W-:Y:S01]  /*5b80*/  FMUL R85, R85, R88.reuse ;  /* 0x0000005855557220 */ /* 0x080fe20000400000 */
[----:B------:R-:W-:Y:S01]  /*5b90*/  F2FP.BF16.F32.PACK_AB R73, RZ, R73 ;  /* 0x00000049ff49723e */ /* 0x000fe200000010ff */
[----:B------:R-:W-:Y:S01]  /*5ba0*/  FMUL R86, R86, R88 ;  /* 0x0000005856567220 */ /* 0x000fe20000400000 */
[----:B------:R-:W-:Y:S01]  /*5bb0*/  F2FP.BF16.F32.PACK_AB R74, RZ, R74 ;  /* 0x0000004aff4a723e */ /* 0x000fe200000010ff */
[-C--:B------:R-:W-:Y:S01]  /*5bc0*/  FMUL R87, R87, R88.reuse ;  /* 0x0000005857577220 */ /* 0x080fe20000400000 */
[----:B------:R-:W-:Y:S01]  /*5bd0*/  F2FP.BF16.F32.PACK_AB R75, RZ, R75 ;  /* 0x0000004bff4b723e */ /* 0x000fe200000010ff */
[----:B------:R-:W-:Y:S01]  /*5be0*/  FMUL R24, R24, R88 ;  /* 0x0000005818187220 */ /* 0x000fe20000400000 */
[C---:B------:R-:W-:Y:S01]  /*5bf0*/  ISETP.GT.AND P5, PT, R4.reuse, 0x28, PT ;  /* 0x000000280400780c */ /* 0x040fe20003fa4270 */
[--C-:B0-----:R-:W-:Y:S01]  /*5c00*/  @P0 IMAD.MOV.U32 R10, RZ, RZ, R14.reuse ;  /* 0x000000ffff0a0224 */ /* 0x101fe200078e000e */
[----:B------:R-:W-:Y:S01]  /*5c10*/  F2FP.BF16.F32.PACK_AB R76, RZ, R76 ;  /* 0x0000004cff4c723e */ /* 0x000fe200000010ff */
[--C-:B------:R-:W-:Y:S01]  /*5c20*/  @P0 IMAD.MOV.U32 R11, RZ, RZ, R15.reuse ;  /* 0x000000ffff0b0224 */ /* 0x100fe200078e000f */
[----:B------:R-:W-:Y:S01]  /*5c30*/  ISETP.GT.AND P4, PT, R4, 0x29, PT ;  /* 0x000000290400780c */ /* 0x000fe20003f84270 */
[-C--:B------:R-:W-:Y:S01]  /*5c40*/  FMUL R25, R25, R88.reuse ;  /* 0x0000005819197220 */ /* 0x080fe20000400000 */
[----:B------:R-:W-:Y:S01]  /*5c50*/  F2FP.BF16.F32.PACK_AB R77, RZ, R77 ;  /* 0x0000004dff4d723e */ /* 0x000fe200000010ff */
[-C--:B------:R-:W-:Y:S01]  /*5c60*/  FMUL R26, R26, R88.reuse ;  /* 0x000000581a1a7220 */ /* 0x080fe20000400000 */
[----:B------:R0:W-:Y:S01]  /*5c70*/  @P0 STG.E.U16 desc[UR36][R10.64+0x12], R61 ;  /* 0x0000123d0a000986 */ /* 0x0001e2000c101524 */
[----:B------:R-:W-:Y:S01]  /*5c80*/  ISETP.GT.AND P0, PT, R3, 0x8, P3 ;  /* 0x000000080300780c */ /* 0x000fe20001f04270 */
[-C--:B------:R-:W-:Y:S01]  /*5c90*/  FMUL R27, R27, R88.reuse ;  /* 0x000000581b1b7220 */ /* 0x080fe20000400000 */
[C---:B------:R-:W-:Y:S01]  /*5ca0*/  ISETP.GT.AND P3, PT, R4.reuse, 0x10, PT ;  /* 0x000000100400780c */ /* 0x040fe20003f64270 */
[----:B------:R-:W-:Y:S01]  /*5cb0*/  @P1 STG.E.U16 desc[UR36][R8.64+0x10], R62 ;  /* 0x0000103e08001986 */ /* 0x000fe2000c101524 */
[----:B------:R-:W-:Y:S01]  /*5cc0*/  ISETP.GT.AND P1, PT, R4, 0x19, PT ;  /* 0x000000190400780c */ /* 0x000fe20003f24270 */
        /* <DEDUP_REMOVED lines=8> */
[----:B------:R-:W-:Y:S01]  /*5d50*/  @P0 STG.E.U16 desc[UR36][R8.64+0x12], R63 ;  /* 0x0000123f08000986 */ /* 0x000fe2000c101524 */
[----:B------:R-:W-:Y:S01]  /*5d60*/  ISETP.GT.AND P0, PT, R3, RZ, P3 ;  /* 0x000000ff0300720c */ /* 0x000fe20001f04270 */
[----:B------:R-:W-:Y:S01]  /*5d70*/  FMUL R32, R32, R88 ;  /* 0x0000005820207220 */ /* 0x000fe20000400000 */
[----:B------:R-:W-:Y:S01]  /*5d80*/  F2FP.BF16.F32.PACK_AB R82, RZ, R82 ;  /* 0x00000052ff52723e */ /* 0x000fe200000010ff */
[-C--:B------:R-:W-:Y:S01]  /*5d90*/  FMUL R33, R33, R88.reuse ;  /* 0x0000005821217220 */ /* 0x080fe20000400000 */
[----:B------:R-:W-:Y:S01]  /*5da0*/  F2FP.BF16.F32.PACK_AB R83, RZ, R83 ;  /* 0x00000053ff53723e */ /* 0x000fe200000010ff */
[----:B------:R-:W-:Y:S01]  /*5db0*/  FMUL R34, R34, R88 ;  /* 0x0000005822227220 */ /* 0x000fe20000400000 */
[----:B------:R-:W-:Y:S01]  /*5dc0*/  F2FP.BF16.F32.PACK_AB R84, RZ, R84 ;  /* 0x00000054ff54723e */ /* 0x000fe200000010ff */
[-C--:B------:R-:W-:Y:S01]  /*5dd0*/  FMUL R35, R35, R88.reuse ;  /* 0x0000005823237220 */ /* 0x080fe20000400000 */
[----:B------:R-:W-:Y:S01]  /*5de0*/  P2R R5, PR, RZ, 0x20 ;  /* 0x00000020ff057803 */ /* 0x000fe20000000000 */
[-C--:B------:R-:W-:Y:S01]  /*5df0*/  FMUL R36, R36, R88.reuse ;  /* 0x0000005824247220 */ /* 0x080fe20000400000 */
[----:B------:R-:W-:Y:S01]  /*5e00*/  F2FP.BF16.F32.PACK_AB R85, RZ, R85 ;  /* 0x00000055ff55723e */ /* 0x000fe200000010ff */
[----:B------:R-:W-:Y:S01]  /*5e10*/  FMUL R37, R37, R88 ;  /* 0x0000005825257220 */ /* 0x000fe20000400000 */
[----:B------:R-:W-:Y:S01]  /*5e20*/  F2FP.BF16.F32.PACK_AB R86, RZ, R86 ;  /* 0x00000056ff56723e */ /* 0x000fe200000010ff */
[--C-:B0-----:R-:W-:Y:S01]  /*5e30*/  @P0 IMAD.MOV.U32 R10, RZ, RZ, R14.reuse ;  /* 0x000000ffff0a0224 */ /* 0x101fe200078e000e */
[----:B------:R-:W-:Y:S01]  /*5e40*/  F2FP.BF16.F32.PACK_AB R87, RZ, R87 ;  /* 0x00000057ff57723e */ /* 0x000fe200000010ff */
[--C-:B------:R-:W-:Y:S01]  /*5e50*/  @P0 IMAD.MOV.U32 R11, RZ, RZ, R15.reuse ;  /* 0x000000ffff0b0224 */ /* 0x100fe200078e000f */
[----:B------:R-:W-:Y:S01]  /*5e60*/  F2FP.BF16.F32.PACK_AB R24, RZ, R24 ;  /* 0x00000018ff18723e */ /* 0x000fe200000010ff */
[-C--:B------:R-:W-:Y:S01]  /*5e70*/  FMUL R38, R38, R88.reuse ;  /* 0x0000005826267220 */ /* 0x080fe20000400000 */
[----:B------:R-:W-:Y:S01]  /*5e80*/  F2FP.BF16.F32.PACK_AB R25, RZ, R25 ;  /* 0x00000019ff19723e */ /* 0x000fe200000010ff */
[-C--:B------:R-:W-:Y:S01]  /*5e90*/  FMUL R39, R39, R88.reuse ;  /* 0x0000005827277220 */ /* 0x080fe20000400000 */
[----:B------:R0:W-:Y:S01]  /*5ea0*/  @P0 STG.E.U16 desc[UR36][R10.64+0x20], R64 ;  /* 0x000020400a000986 */ /* 0x0001e2000c101524 */
        /* <DEDUP_REMOVED lines=10> */
[----:B------:R-:W-:Y:S01]  /*5f50*/  F2FP.BF16.F32.PACK_AB R30, RZ, R30 ;  /* 0x0000001eff1e723e */ /* 0x000fe200000010ff */
[----:B------:R-:W-:Y:S01]  /*5f60*/  FMUL R45, R45, R88 ;  /* 0x000000582d2d7220 */ /* 0x000fe20000400000 */
[----:B------:R-:W-:Y:S01]  /*5f70*/  F2FP.BF16.F32.PACK_AB R31, RZ, R31 ;  /* 0x0000001fff1f723e */ /* 0x000fe200000010ff */
[----:B0-----:R-:W-:Y:S01]  /*5f80*/  @P0 IMAD.MOV.U32 R10, RZ, RZ, R14 ;  /* 0x000000ffff0a0224 */ /* 0x001fe200078e000e */
[----:B------:R-:W-:Y:S01]  /*5f90*/  F2FP.BF16.F32.PACK_AB R32, RZ, R32 ;  /* 0x00000020ff20723e */ /* 0x000fe200000010ff */
[----:B------:R-:W-:Y:S01]  /*5fa0*/  @P0 IMAD.MOV.U32 R11, RZ, RZ, R15 ;  /* 0x000000ffff0b0224 */ /* 0x000fe200078e000f */
[----:B------:R-:W-:Y:S01]  /*5fb0*/  F2FP.BF16.F32.PACK_AB R33, RZ, R33 ;  /* 0x00000021ff21723e */ /* 0x000fe200000010ff */
[----:B------:R-:W-:Y:S01]  /*5fc0*/  FMUL R46, R46, R88 ;  /* 0x000000582e2e7220 */ /* 0x000fe20000400000 */
[----:B------:R-:W-:Y:S01]  /*5fd0*/  F2FP.BF16.F32.PACK_AB R34, RZ, R34 ;  /* 0x00000022ff22723e */ /* 0x000fe200000010ff */
[-C--:B------:R-:W-:Y:S01]  /*5fe0*/  FMUL R47, R47, R88.reuse ;  /* 0x000000582f2f7220 */ /* 0x080fe20000400000 */
[----:B------:R0:W-:Y:S01]  /*5ff0*/  @P0 STG.E.U16 desc[UR36][R10.64+0x22], R65 ;  /* 0x000022410a000986 */ /* 0x0001e2000c101524 */
[----:B------:R-:W-:Y:S01]  /*6000*/  ISETP.GT.AND P0, PT, R3, 0x8, P3 ;  /* 0x000000080300780c */ /* 0x000fe20001f04270 */
[-C--:B------:R-:W-:Y:S01]  /*6010*/  FMUL R48, R48, R88.reuse ;  /* 0x0000005830307220 */ /* 0x080fe20000400000 */
[----:B------:R-:W-:Y:S01]  /*6020*/  ISETP.GT.AND P3, PT, R4, 0x30, PT ;  /* 0x000000300400780c */ /* 0x000fe20003f64270 */
        /* <DEDUP_REMOVED lines=11> */
[----:B------:R-:W-:Y:S01]  /*60e0*/  ISETP.GT.AND P0, PT, R3, 0x8, P2 ;  /* 0x000000080300780c */ /* 0x000fe20001704270 */
[-C--:B------:R-:W-:Y:S01]  /*60f0*/  FMUL R54, R54, R88.reuse ;  /* 0x0000005836367220 */ /* 0x080fe20000400000 */
[----:B------:R-:W-:Y:S01]  /*6100*/  ISETP.GT.AND P2, PT, R4, 0x18, PT ;  /* 0x000000180400780c */ /* 0x000fe20003f44270 */
[----:B------:R-:W-:Y:S01]  /*6110*/  FMUL R55, R55, R88 ;  /* 0x0000005837377220 */ /* 0x000fe20000400000 */
[----:B------:R-:W-:-:S02]  /*6120*/  F2FP.BF16.F32.PACK_AB R40, RZ, R40 ;  /* 0x00000028ff28723e */ /* 0x000fc400000010ff */
[----:B------:R-:W-:Y:S02]  /*6130*/  F2FP.BF16.F32.PACK_AB R41, RZ, R41 ;  /* 0x00000029ff29723e */ /* 0x000fe400000010ff */
[----:B------:R-:W-:Y:S02]  /*6140*/  F2FP.BF16.F32.PACK_AB R42, RZ, R42 ;  /* 0x0000002aff2a723e */ /* 0x000fe400000010ff */
[----:B------:R-:W-:Y:S02]  /*6150*/  F2FP.BF16.F32.PACK_AB R43, RZ, R43 ;  /* 0x0000002bff2b723e */ /* 0x000fe400000010ff */
[----:B------:R-:W-:Y:S01]  /*6160*/  F2FP.BF16.F32.PACK_AB R44, RZ, R44 ;  /* 0x0000002cff2c723e */ /* 0x000fe200000010ff */
[----:B------:R-:W-:Y:S01]  /*6170*/  @P0 STG.E.U16 desc[UR36][R8.64+0x22], R67 ;  /* 0x0000224308000986 */ /* 0x000fe2000c101524 */
[----:B------:R-:W-:Y:S02]  /*6180*/  ISETP.GT.AND P0, PT, R3, RZ, P2 ;  /* 0x000000ff0300720c */ /* 0x000fe40001704270 */
[----:B------:R-:W-:-:S02]  /*6190*/  F2FP.BF16.F32.PACK_AB R45, RZ, R45 ;  /* 0x0000002dff2d723e */ /* 0x000fc400000010ff */
[----:B------:R-:W-:Y:S02]  /*61a0*/  F2FP.BF16.F32.PACK_AB R46, RZ, R46 ;  /* 0x0000002eff2e723e */ /* 0x000fe400000010ff */
[----:B------:R-:W-:Y:S02]  /*61b0*/  F2FP.BF16.F32.PACK_AB R47, RZ, R47 ;  /* 0x0000002fff2f723e */ /* 0x000fe400000010ff */
[----:B------:R-:W-:Y:S02]  /*61c0*/  F2FP.BF16.F32.PACK_AB R48, RZ, R48 ;  /* 0x00000030ff30723e */ /* 0x000fe400000010ff */
[----:B------:R-:W-:Y:S02]  /*61d0*/  F2FP.BF16.F32.PACK_AB R49, RZ, R49 ;  /* 0x00000031ff31723e */ /* 0x000fe400000010ff */
[----:B------:R-:W-:Y:S01]  /*61e0*/  F2FP.BF16.F32.PACK_AB R50, RZ, R50 ;  /* 0x00000032ff32723e */ /* 0x000fe200000010ff */
[----:B0-----:R-:W-:Y:S01]  /*61f0*/  @P0 IMAD.MOV.U32 R10, RZ, RZ, R14 ;  /* 0x000000ffff0a0224 */ /* 0x001fe200078e000e */
[----:B------:R-:W-:Y:S01]  /*6200*/  F2FP.BF16.F32.PACK_AB R51, RZ, R51 ;  /* 0x00000033ff33723e */ /* 0x000fe200000010ff */
[----:B------:R-:W-:Y:S01]  /*6210*/  @P0 IMAD.MOV.U32 R11, RZ, RZ, R15 ;  /* 0x000000ffff0b0224 */ /* 0x000fe200078e000f */
[----:B------:R-:W-:-:S02]  /*6220*/  F2FP.BF16.F32.PACK_AB R52, RZ, R52 ;  /* 0x00000034ff34723e */ /* 0x000fc400000010ff */
[----:B------:R-:W-:Y:S02]  /*6230*/  F2FP.BF16.F32.PACK_AB R53, RZ, R53 ;  /* 0x00000035ff35723e */ /* 0x000fe400000010ff */
[----:B------:R0:W-:Y:S01]  /*6240*/  @P0 STG.E.U16 desc[UR36][R10.64+0x30], R68 ;  /* 0x000030440a000986 */ /* 0x0001e2000c101524 */
[----:B------:R-:W-:Y:S02]  /*6250*/  ISETP.GT.AND P0, PT, R3, RZ, P1 ;  /* 0x000000ff0300720c */ /* 0x000fe40000f04270 */
[----:B------:R-:W-:Y:S02]  /*6260*/  F2FP.BF16.F32.PACK_AB R54, RZ, R54 ;  /* 0x00000036ff36723e */ /* 0x000fe400000010ff */
[----:B------:R-:W-:-:S09]  /*6270*/  F2FP.BF16.F32.PACK_AB R55, RZ, R55 ;  /* 0x00000037ff37723e */ /* 0x000fd200000010ff */
[----:B0-----:R-:W-:Y:S02]  /*6280*/  @P0 IMAD.MOV.U32 R10, RZ, RZ, R14 ;  /* 0x000000ffff0a0224 */ /* 0x001fe400078e000e */
[----:B------:R-:W-:-:S05]  /*6290*/  @P0 IMAD.MOV.U32 R11, RZ, RZ, R15 ;  /* 0x000000ffff0b0224 */ /* 0x000fca00078e000f */
[----:B------:R0:W-:Y:S01]  /*62a0*/  @P0 STG.E.U16 desc[UR36][R10.64+0x32], R69 ;  /* 0x000032450a000986 */ /* 0x0001e2000c101524 */
[----:B------:R-:W-:Y:S02]  /*62b0*/  ISETP.GT.AND P0, PT, R3, 0x8, P2 ;  /* 0x000000080300780c */ /* 0x000fe40001704270 */
[----:B------:R-:W-:-:S11]  /*62c0*/  ISETP.GT.AND P2, PT, R4, 0x20, PT ;  /* 0x000000200400780c */ /* 0x000fd60003f44270 */
[----:B------:R-:W-:Y:S01]  /*62d0*/  @P0 STG.E.U16 desc[UR36][R8.64+0x30], R70 ;  /* 0x0000304608000986 */ /* 0x000fe2000c101524 */
[----:B------:R-:W-:Y:S02]  /*62e0*/  ISETP.GT.AND P0, PT, R3, 0x8, P1 ;  /* 0x000000080300780c */ /* 0x000fe40000f04270 */
[----:B------:R-:W-:-:S11]  /*62f0*/  ISETP.GT.AND P1, PT, R4, 0x21, PT ;  /* 0x000000210400780c */ /* 0x000fd60003f24270 */
[----:B------:R-:W-:Y:S01]  /*6300*/  @P0 STG.E.U16 desc[UR36][R8.64+0x32], R71 ;  /* 0x0000324708000986 */ /* 0x000fe2000c101524 */
[----:B------:R-:W-:-:S13]  /*6310*/  ISETP.GT.AND P0, PT, R3, RZ, P2 ;  /* 0x000000ff0300720c */ /* 0x000fda0001704270 */
[----:B0-----:R-:W-:Y:S02]  /*6320*/  @P0 IMAD.MOV.U32 R10, RZ, RZ, R14 ;  /* 0x000000ffff0a0224 */ /* 0x001fe400078e000e */
[----:B------:R-:W-:-:S05]  /*6330*/  @P0 IMAD.MOV.U32 R11, RZ, RZ, R15 ;  /* 0x000000ffff0b0224 */ /* 0x000fca00078e000f */
[----:B------:R0:W-:Y:S01]  /*6340*/  @P0 STG.E.U16 desc[UR36][R10.64+0x40], R72 ;  /* 0x000040480a000986 */ /* 0x0001e2000c101524 */
[----:B------:R-:W-:-:S13]  /*6350*/  ISETP.GT.AND P0, PT, R3, RZ, P1 ;  /* 0x000000ff0300720c */ /* 0x000fda0000f04270 */
[----:B0-----:R-:W-:Y:S02]  /*6360*/  @P0 IMAD.MOV.U32 R10, RZ, RZ, R14 ;  /* 0x000000ffff0a0224 */ /* 0x001fe400078e000e */
[----:B------:R-:W-:-:S05]  /*6370*/  @P0 IMAD.MOV.U32 R11, RZ, RZ, R15 ;  /* 0x000000ffff0b0224 */ /* 0x000fca00078e000f */
[----:B------:R0:W-:Y:S01]  /*6380*/  @P0 STG.E.U16 desc[UR36][R10.64+0x42], R73 ;  /* 0x000042490a000986 */ /* 0x0001e2000c101524 */
[----:B------:R-:W-:Y:S02]  /*6390*/  ISETP.GT.AND P0, PT, R3, 0x8, P2 ;  /* 0x000000080300780c */ /* 0x000fe40001704270 */
[----:B------:R-:W-:-:S11]  /*63a0*/  ISETP.GT.AND P2, PT, R4, 0x38, PT ;  /* 0x000000380400780c */ /* 0x000fd60003f44270 */
[----:B------:R-:W-:Y:S01]  /*63b0*/  @P0 STG.E.U16 desc[UR36][R8.64+0x40], R74 ;  /* 0x0000404a08000986 */ /* 0x000fe2000c101524 */
[----:B------:R-:W-:-:S13]  /*63c0*/  ISETP.GT.AND P0, PT, R3, 0x8, P1 ;  /* 0x000000080300780c */ /* 0x000fda0000f04270 */
        /* <DEDUP_REMOVED lines=9> */
[----:B------:R-:W-:-:S13]  /*6460*/  ISETP.GT.AND P0, PT, R3, 0x8, P5 ;  /* 0x000000080300780c */ /* 0x000fda0002f04270 */
[----:B------:R-:W-:Y:S01]  /*6470*/  @P0 STG.E.U16 desc[UR36][R8.64+0x50], R78 ;  /* 0x0000504e08000986 */ /* 0x000fe2000c101524 */
[----:B------:R-:W-:-:S13]  /*6480*/  ISETP.GT.AND P0, PT, R3, 0x8, P4 ;  /* 0x000000080300780c */ /* 0x000fda0002704270 */
[----:B------:R-:W-:Y:S01]  /*6490*/  @P0 STG.E.U16 desc[UR36][R8.64+0x52], R79 ;  /* 0x0000524f08000986 */ /* 0x000fe2000c101524 */
[----:B------:R-:W-:-:S13]  /*64a0*/  ISETP.GT.AND P0, PT, R3, RZ, P3 ;  /* 0x000000ff0300720c */ /* 0x000fda0001f04270 */
[----:B0-----:R-:W-:Y:S02]  /*64b0*/  @P0 IMAD.MOV.U32 R10, RZ, RZ, R14 ;  /* 0x000000ffff0a0224 */ /* 0x001fe400078e000e */
[----:B------:R-:W-:-:S05]  /*64c0*/  @P0 IMAD.MOV.U32 R11, RZ, RZ, R15 ;  /* 0x000000ffff0b0224 */ /* 0x000fca00078e000f */
[----:B------:R0:W-:Y:S01]  /*64d0*/  @P0 STG.E.U16 desc[UR36][R10.64+0x60], R80 ;  /* 0x000060500a000986 */ /* 0x0001e2000c101524 */
[----:B------:R-:W-:-:S04]  /*64e0*/  ISETP.GT.AND P0, PT, R4, 0x31, PT ;  /* 0x000000310400780c */ /* 0x000fc80003f04270 */
        /* <DEDUP_REMOVED lines=8> */
[----:B------:R-:W-:-:S05]  /*6570*/  IADD3 R12, P1, R57, R8, RZ ;  /* 0x00000008390c7210 */ /* 0x000fca0007f3e0ff */
[----:B------:R-:W-:Y:S01]  /*6580*/  IMAD.X R13, R23, 0x1, R9, P1 ;  /* 0x00000001170d7824 */ /* 0x000fe200008e0609 */
[----:B------:R-:W-:-:S13]  /*6590*/  ISETP.GT.AND P1, PT, R3, RZ, P2 ;  /* 0x000000ff0300720c */ /* 0x000fda0001724270 */
[----:B------:R-:W-:Y:S01]  /*65a0*/  @P1 STG.E.U16 desc[UR36][R14.64+0x70], R84 ;  /* 0x000070540e001986 */ /* 0x000fe2000c101524 */
[----:B------:R-:W-:-:S05]  /*65b0*/  IADD3 R20, P1, R57, R8, RZ ;  /* 0x0000000839147210 */ /* 0x000fca0007f3e0ff */
[----:B------:R-:W-:Y:S01]  /*65c0*/  IMAD.X R21, R23, 0x1, R9, P1 ;  /* 0x0000000117157824 */ /* 0x000fe200008e0609 */
[----:B0-----:R-:W-:-:S05]  /*65d0*/  IADD3 R10, P1, R57, R14, RZ ;  /* 0x0000000e390a7210 */ /* 0x001fca0007f3e0ff */
[----:B------:R-:W-:Y:S01]  /*65e0*/  IMAD.X R11, R23, 0x1, R15, P1 ;  /* 0x00000001170b7824 */ /* 0x000fe200008e060f */
[----:B------:R-:W-:-:S04]  /*65f0*/  ISETP.GT.AND P1, PT, R4, 0x39, PT ;  /* 0x000000390400780c */ /* 0x000fc80003f24270 */
[----:B------:R-:W-:-:S13]  /*6600*/  ISETP.GT.AND P5, PT, R3, RZ, P1 ;  /* 0x000000ff0300720c */ /* 0x000fda0000fa4270 */
[----:B------:R-:W-:Y:S01]  /*6610*/  @P5 STG.E.U16 desc[UR36][R14.64+0x72], R85 ;  /* 0x000072550e005986 */ /* 0x000fe2000c101524 */
[----:B------:R-:W-:-:S13]  /*6620*/  ISETP.GT.AND P5, PT, R3, 0x8, P2 ;  /* 0x000000080300780c */ /* 0x000fda00017a4270 */
[----:B------:R-:W-:Y:S01]  /*6630*/  @P5 STG.E.U16 desc[UR36][R8.64+0x70], R86 ;  /* 0x0000705608005986 */ /* 0x000fe2000c101524 */
[----:B------:R-:W-:-:S13]  /*6640*/  ISETP.GT.AND P5, PT, R3, 0x8, P1 ;  /* 0x000000080300780c */ /* 0x000fda0000fa4270 */
[----:B------:R0:W-:Y:S01]  /*6650*/  @P5 STG.E.U16 desc[UR36][R8.64+0x72], R87 ;  /* 0x0000725708005986 */ /* 0x0001e2000c101524 */
[C---:B------:R-:W-:Y:S02]  /*6660*/  ISETP.GT.AND P5, PT, R3.reuse, 0x80, P6 ;  /* 0x000000800300780c */ /* 0x040fe400037a4270 */
[----:B------:R-:W-:-:S11]  /*6670*/  ISETP.GT.AND P6, PT, R3, 0x88, P6 ;  /* 0x000000880300780c */ /* 0x000fd600037c4270 */
[----:B------:R-:W-:Y:S01]  /*6680*/  @P5 STG.E.U16 desc[UR36][R10.64], R24 ;  /* 0x000000180a005986 */ /* 0x000fe2000c101524 */
[----:B------:R-:W-:-:S04]  /*6690*/  ISETP.GT.AND P5, PT, R4, 0x1, PT ;  /* 0x000000010400780c */ /* 0x000fc80003fa4270 */
[----:B------:R-:W-:-:S13]  /*66a0*/  ISETP.GT.AND P5, PT, R3, 0x80, P5 ;  /* 0x000000800300780c */ /* 0x000fda0002fa4270 */
[----:B0-----:R-:W-:Y:S02]  /*66b0*/  @P5 IMAD.MOV.U32 R8, RZ, RZ, R10 ;  /* 0x000000ffff085224 */ /* 0x001fe400078e000a */
[----:B------:R-:W-:-:S05]  /*66c0*/  @P5 IMAD.MOV.U32 R9, RZ, RZ, R11 ;  /* 0x000000ffff095224 */ /* 0x000fca00078e000b */
[----:B------:R0:W-:Y:S01]  /*66d0*/  @P5 STG.E.U16 desc[UR36][R8.64+0x2], R25 ;  /* 0x0000021908005986 */ /* 0x0001e2000c101524 */
[----:B------:R-:W-:-:S03]  /*66e0*/  ISETP.NE.AND P5, PT, R5, RZ, PT ;  /* 0x000000ff0500720c */ /* 0x000fc60003fa5270 */
[----:B------:R-:W-:Y:S01]  /*66f0*/  @P6 STG.E.U16 desc[UR36][R12.64], R26 ;  /* 0x0000001a0c006986 */ /* 0x000fe2000c101524 */
[----:B------:R-:W-:-:S04]  /*6700*/  ISETP.GT.AND P6, PT, R4, 0x1, PT ;  /* 0x000000010400780c */ /* 0x000fc80003fc4270 */
[----:B------:R-:W-:-:S13]  /*6710*/  ISETP.GT.AND P6, PT, R3, 0x88, P6 ;  /* 0x000000880300780c */ /* 0x000fda00037c4270 */
[----:B------:R-:W-:Y:S01]  /*6720*/  @P6 STG.E.U16 desc[UR36][R20.64+0x2], R27 ;  /* 0x0000021b14006986 */ /* 0x000fe2000c101524 */
[----:B------:R-:W-:-:S04]  /*6730*/  ISETP.GT.AND P6, PT, R4, 0x8, PT ;  /* 0x000000080400780c */ /* 0x000fc80003fc4270 */
[----:B------:R-:W-:-:S13]  /*6740*/  ISETP.GT.AND P6, PT, R3, 0x80, P6 ;  /* 0x000000800300780c */ /* 0x000fda00037c4270 */
[----:B0-----:R-:W-:Y:S02]  /*6750*/  @P6 IMAD.MOV.U32 R8, RZ, RZ, R10 ;  /* 0x000000ffff086224 */ /* 0x001fe400078e000a */
[----:B------:R-:W-:-:S05]  /*6760*/  @P6 IMAD.MOV.U32 R9, RZ, RZ, R11 ;  /* 0x000000ffff096224 */ /* 0x000fca00078e000b */
[----:B------:R0:W-:Y:S01]  /*6770*/  @P6 STG.E.U16 desc[UR36][R8.64+0x10], R28 ;  /* 0x0000101c08006986 */ /* 0x0001e2000c101524 */
[----:B------:R-:W-:-:S04]  /*6780*/  ISETP.GT.AND P6, PT, R4, 0x9, PT ;  /* 0x000000090400780c */ /* 0x000fc80003fc4270 */
[----:B------:R-:W-:-:S13]  /*6790*/  ISETP.GT.AND P6, PT, R3, 0x80, P6 ;  /* 0x000000800300780c */ /* 0x000fda00037c4270 */
[----:B0-----:R-:W-:Y:S02]  /*67a0*/  @P6 IMAD.MOV.U32 R8, RZ, RZ, R10 ;  /* 0x000000ffff086224 */ /* 0x001fe400078e000a */
[----:B------:R-:W-:-:S05]  /*67b0*/  @P6 IMAD.MOV.U32 R9, RZ, RZ, R11 ;  /* 0x000000ffff096224 */ /* 0x000fca00078e000b */
[----:B------:R0:W-:Y:S01]  /*67c0*/  @P6 STG.E.U16 desc[UR36][R8.64+0x12], R29 ;  /* 0x0000121d08006986 */ /* 0x0001e2000c101524 */
[----:B------:R-:W-:-:S04]  /*67d0*/  ISETP.GT.AND P6, PT, R4, 0x8, PT ;  /* 0x000000080400780c */ /* 0x000fc80003fc4270 */
[----:B------:R-:W-:-:S13]  /*67e0*/  ISETP.GT.AND P6, PT, R3, 0x88, P6 ;  /* 0x000000880300780c */ /* 0x000fda00037c4270 */
        /* <DEDUP_REMOVED lines=22> */
[----:B0-----:R-:W-:Y:S01]  /*6950*/  @P6 IMAD.MOV.U32 R8, RZ, RZ, R10 ;  /* 0x000000ffff086224 */ /* 0x001fe200078e000a */
[----:B------:R-:W-:-:S05]  /*6960*/  @P6 MOV R9, R11 ;  /* 0x0000000b00096202 */ /* 0x000fca0000000f00 */
        /* <DEDUP_REMOVED lines=21> */
[----:B------:R-:W-:Y:S01]  /*6ac0*/  @P6 STG.E.U16 desc[UR36][R8.64+0x42], R41 ;  /* 0x0000422908006986 */ /* 0x000fe2000c101524 */
[----:B------:R-:W-:-:S04]  /*6ad0*/  ISETP.GT.AND P6, PT, R4, 0x20, PT ;  /* 0x000000200400780c */ /* 0x000fc80003fc4270 */
[----:B------:R-:W-:-:S13]  /*6ae0*/  ISETP.GT.AND P6, PT, R3, 0x88, P6 ;  /* 0x000000880300780c */ /* 0x000fda00037c4270 */
[----:B------:R-:W-:Y:S01]  /*6af0*/  @P6 STG.E.U16 desc[UR36][R6.64+0x40], R42 ;  /* 0x0000402a06006986 */ /* 0x000fe2000c101524 */
[----:B------:R-:W-:-:S04]  /*6b00*/  ISETP.GT.AND P6, PT, R4, 0x21, PT ;  /* 0x000000210400780c */ /* 0x000fc80003fc4270 */
[----:B------:R-:W-:-:S13]  /*6b10*/  ISETP.GT.AND P6, PT, R3, 0x88, P6 ;  /* 0x000000880300780c */ /* 0x000fda00037c4270 */
[----:B------:R-:W-:Y:S02]  /*6b20*/  @P6 IMAD.MOV.U32 R4, RZ, RZ, R6 ;  /* 0x000000ffff046224 */ /* 0x000fe400078e0006 */
[----:B------:R-:W-:-:S05]  /*6b30*/  @P6 IMAD.MOV.U32 R5, RZ, RZ, R7 ;  /* 0x000000ffff056224 */ /* 0x000fca00078e0007 */
[----:B------:R0:W-:Y:S01]  /*6b40*/  @P6 STG.E.U16 desc[UR36][R4.64+0x42], R43 ;  /* 0x0000422b04006986 */ /* 0x0001e2000c101524 */
[C---:B------:R-:W-:Y:S02]  /*6b50*/  ISETP.GT.AND P6, PT, R3.reuse, 0x80, P5 ;  /* 0x000000800300780c */ /* 0x040fe40002fc4270 */
[----:B------:R-:W-:-:S11]  /*6b60*/  ISETP.GT.AND P5, PT, R3, 0x88, P5 ;  /* 0x000000880300780c */ /* 0x000fd60002fa4270 */
[----:B0-----:R-:W-:Y:S02]  /*6b70*/  @P6 IMAD.MOV.U32 R4, RZ, RZ, R10 ;  /* 0x000000ffff046224 */ /* 0x001fe400078e000a */
[----:B------:R-:W-:-:S05]  /*6b80*/  @P6 IMAD.MOV.U32 R5, RZ, RZ, R11 ;  /* 0x000000ffff056224 */ /* 0x000fca00078e000b */
[----:B------:R0:W-:Y:S01]  /*6b90*/  @P6 STG.E.U16 desc[UR36][R4.64+0x50], R44 ;  /* 0x0000502c04006986 */ /* 0x0001e2000c101524 */
[C---:B------:R-:W-:Y:S02]  /*6ba0*/  ISETP.GT.AND P6, PT, R3.reuse, 0x80, P4 ;  /* 0x000000800300780c */ /* 0x040fe400027c4270 */
[----:B------:R-:W-:-:S11]  /*6bb0*/  ISETP.GT.AND P4, PT, R3, 0x88, P4 ;  /* 0x000000880300780c */ /* 0x000fd60002784270 */
[----:B0-----:R-:W-:Y:S02]  /*6bc0*/  @P6 IMAD.MOV.U32 R4, RZ, RZ, R10 ;  /* 0x000000ffff046224 */ /* 0x001fe400078e000a */
[----:B------:R-:W-:-:S05]  /*6bd0*/  @P6 IMAD.MOV.U32 R5, RZ, RZ, R11 ;  /* 0x000000ffff056224 */ /* 0x000fca00078e000b */
[----:B------:R0:W-:Y:S02]  /*6be0*/  @P6 STG.E.U16 desc[UR36][R4.64+0x52], R45 ;  /* 0x0000522d04006986 */ /* 0x0001e4000c101524 */
[----:B0-----:R-:W-:Y:S02]  /*6bf0*/  @P5 IMAD.MOV.U32 R4, RZ, RZ, R6 ;  /* 0x000000ffff045224 */ /* 0x001fe400078e0006 */
[----:B------:R-:W-:-:S05]  /*6c00*/  @P5 IMAD.MOV.U32 R5, RZ, RZ, R7 ;  /* 0x000000ffff055224 */ /* 0x000fca00078e0007 */
[----:B------:R0:W-:Y:S01]  /*6c10*/  @P5 STG.E.U16 desc[UR36][R4.64+0x50], R46 ;  /* 0x0000502e04005986 */ /* 0x0001e2000c101524 */
[C---:B------:R-:W-:Y:S02]  /*6c20*/  ISETP.GT.AND P5, PT, R3.reuse, 0x80, P3 ;  /* 0x000000800300780c */ /* 0x040fe40001fa4270 */
[----:B------:R-:W-:Y:S01]  /*6c30*/  ISETP.GT.AND P3, PT, R3, 0x88, P3 ;  /* 0x000000880300780c */ /* 0x000fe20001f64270 */
        /* <DEDUP_REMOVED lines=17> */
[----:B------:R0:W-:Y:S02]  /*6d50*/  @P3 STG.E.U16 desc[UR36][R4.64+0x60], R50 ;  /* 0x0000603204003986 */ /* 0x0001e4000c101524 */
[----:B0-----:R-:W-:Y:S02]  /*6d60*/  @P0 IMAD.MOV.U32 R4, RZ, RZ, R6 ;  /* 0x000000ffff040224 */ /* 0x001fe400078e0006 */
[----:B------:R-:W-:-:S05]  /*6d70*/  @P0 IMAD.MOV.U32 R5, RZ, RZ, R7 ;  /* 0x000000ffff050224 */ /* 0x000fca00078e0007 */
[----:B------:R0:W-:Y:S02]  /*6d80*/  @P0 STG.E.U16 desc[UR36][R4.64+0x62], R51 ;  /* 0x0000623304000986 */ /* 0x0001e4000c101524 */
[----:B0-----:R-:W-:Y:S02]  /*6d90*/  @P5 IMAD.MOV.U32 R4, RZ, RZ, R10 ;  /* 0x000000ffff045224 */ /* 0x001fe400078e000a */
[----:B------:R-:W-:-:S05]  /*6da0*/  @P5 IMAD.MOV.U32 R5, RZ, RZ, R11 ;  /* 0x000000ffff055224 */ /* 0x000fca00078e000b */
[----:B------:R0:W-:Y:S04]  /*6db0*/  @P5 STG.E.U16 desc[UR36][R4.64+0x70], R52 ;  /* 0x0000703404005986 */ /* 0x0001e8000c101524 */
[----:B------:R1:W-:Y:S01]  /*6dc0*/  @P4 STG.E.U16 desc[UR36][R10.64+0x72], R53 ;  /* 0x000072350a004986 */ /* 0x0003e2000c101524 */
[----:B0-----:R-:W-:Y:S02]  /*6dd0*/  @P2 IMAD.MOV.U32 R4, RZ, RZ, R6 ;  /* 0x000000ffff042224 */ /* 0x001fe400078e0006 */
[----:B------:R-:W-:-:S05]  /*6de0*/  @P2 IMAD.MOV.U32 R5, RZ, RZ, R7 ;  /* 0x000000ffff052224 */ /* 0x000fca00078e0007 */
[----:B------:R1:W-:Y:S04]  /*6df0*/  @P2 STG.E.U16 desc[UR36][R4.64+0x70], R54 ;  /* 0x0000703604002986 */ /* 0x0003e8000c101524 */
[----:B------:R1:W-:Y:S02]  /*6e00*/  @P1 STG.E.U16 desc[UR36][R6.64+0x72], R55 ;  /* 0x0000723706001986 */ /* 0x0003e4000c101524 */
.L_x_152:
[----:B------:R-:W-:Y:S05]  /*6e10*/  BSYNC B0 ;  /* 0x0000000000007941 */ /* 0x000fea0003800000 */
.L_x_28:
[----:B------:R-:W-:Y:S01]  /*6e20*/  ULDC UR4, c[0x0][0xc] ;  /* 0x0000030000047ab9 */ /* 0x000fe20000000800 */
[----:B------:R-:W-:Y:S01]  /*6e30*/  ULDC UR5, c[0x0][0x10] ;  /* 0x0000040000057ab9 */ /* 0x000fe20000000800 */
[----:B------:R-:W2:Y:S01]  /*6e40*/  LDC R3, c[0x0][0x14] ;  /* 0x00000500ff037b82 */ /* 0x000ea20000000800 */
[----:B------:R-:W-:Y:S01]  /*6e50*/  UIMAD.WIDE.U32 UR4, UR4, UR5, URZ ;  /* 0x00000005040472a5 */ /* 0x000fe2000f8e003f */
[----:B------:R-:W-:Y:S02]  /*6e60*/  IMAD.MOV.U32 R90, RZ, RZ, -0x1 ;  /* 0xffffffffff5a7424 */ /* 0x000fe400078e00ff */
[----:B------:R-:W-:-:S03]  /*6e70*/  IMAD.MOV.U32 R23, RZ, RZ, -0x1 ;  /* 0xffffffffff177424 */ /* 0x000fc600078e00ff */
[----:B--2---:R-:W-:-:S04]  /*6e80*/  IMAD.WIDE.U32 R16, R3, UR4, R16 ;  /* 0x0000000403107c25 */ /* 0x004fc8000f8e0010 */
[----:B------:R-:W-:Y:S01]  /*6e90*/  IMAD R3, R3, UR5, RZ ;  /* 0x0000000503037c24 */ /* 0x000fe2000f8e02ff */
[----:B------:R-:W-:Y:S02]  /*6ea0*/  ULDC.64 UR4, c[0x0][0x650] ;  /* 0x0001940000047ab9 */ /* 0x000fe40000000a00 */
[----:B------:R-:W-:Y:S01]  /*6eb0*/  ISETP.GE.U32.AND P0, PT, R16, UR4, PT ;  /* 0x0000000410007c0c */ /* 0x000fe2000bf06070 */
[--C-:B------:R-:W-:Y:S01]  /*6ec0*/  IMAD.IADD R17, R17, 0x1, R3.reuse ;  /* 0x0000000111117824 */ /* 0x100fe200078e0203 */
[----:B------:R-:W-:-:S04]  /*6ed0*/  PRMT R3, RZ, 0x7610, R3 ;  /* 0x00007610ff037816 */ /* 0x000fc80000000003 */
[----:B------:R-:W-:-:S13]  /*6ee0*/  ISETP.GE.U32.AND.EX P0, PT, R17, UR5, PT, P0 ;  /* 0x0000000511007c0c */ /* 0x000fda000bf06100 */
[----:B------:R-:W-:Y:S05]  /*6ef0*/  @P0 BRA `(.L_x_153) ;  /* 0x0000000400640947 */ /* 0x000fea0003800000 */
[----:B0-----:R-:W0:Y:S01]  /*6f00*/  S2R R12, SR_CTAID.X ;  /* 0x00000000000c7919 */ /* 0x001e220000002500 */
[----:B-1--4-:R-:W1:Y:S01]  /*6f10*/  LDC.64 R10, c[0x0][0x628] ;  /* 0x00018a00ff0a7b82 */ /* 0x012e620000000a00 */
[----:B------:R-:W-:Y:S01]  /*6f20*/  ULDC UR4, c[0x0][0x150] ;  /* 0x0000540000047ab9 */ /* 0x000fe20000000800 */
[----:B------:R-:W-:Y:S01]  /*6f30*/  IMAD.MOV.U32 R8, RZ, RZ, R16 ;  /* 0x000000ffff087224 */ /* 0x000fe200078e0010 */
[----:B------:R-:W2:Y:S01]  /*6f40*/  S2R R24, SR_CTAID.Y ;  /* 0x0000000000187919 */ /* 0x000ea20000002600 */
[----:B------:R-:W-:-:S04]  /*6f50*/  IMAD.MOV.U32 R9, RZ, RZ, R17 ;  /* 0x000000ffff097224 */ /* 0x000fc800078e0011 */
[----:B------:R-:W4:Y:S08]  /*6f60*/  LDC R21, c[0x0][0x144] ;  /* 0x00005100ff157b82 */ /* 0x000f300000000800 */
[----:B------:R-:W2:Y:S08]  /*6f70*/  LDC R0, c[0x0][0x630] ;  /* 0x00018c00ff007b82 */ /* 0x000eb00000000800 */
[----:B------:R-:W2:Y:S01]  /*6f80*/  LDC.64 R14, c[0x0][0x620] ;  /* 0x00018800ff0e7b82 */ /* 0x000ea20000000a00 */
[----:B-1----:R-:W-:-:S04]  /*6f90*/  ISETP.NE.U32.AND P0, PT, R10, RZ, PT ;  /* 0x000000ff0a00720c */ /* 0x002fc80003f05070 */
[----:B------:R-:W-:Y:S02]  /*6fa0*/  ISETP.NE.AND.EX P0, PT, R11, RZ, PT, P0 ;  /* 0x000000ff0b00720c */ /* 0x000fe40003f05300 */
[----:B0-----:R-:W-:-:S05]  /*6fb0*/  I2FP.F32.U32 R3, R12 ;  /* 0x0000000c00037245 */ /* 0x001fca0000201000 */
[----:B------:R-:W-:-:S04]  /*6fc0*/  FMUL R3, R3, UR4 ;  /* 0x0000000403037c20 */ /* 0x000fc80008400000 */
[----:B------:R0:W1:Y:S02]  /*6fd0*/  F2I.U32.TRUNC.NTZ R20, R3 ;  /* 0x0000000300147305 */ /* 0x000064000020f000 */
[----:B----4-:R-:W-:Y:S05]  /*6fe0*/  @!P0 BRA `(.L_x_154) ;  /* 0x0000000000288947 */ /* 0x010fea0003800000 */
[----:B0-----:R-:W0:Y:S02]  /*6ff0*/  LDC R3, c[0x0][0x634] ;  /* 0x00018d00ff037b82 */ /* 0x001e240000000800 */
        /* <DEDUP_REMOVED lines=9> */
.L_x_154:
[----:B------:R-:W4:Y:S01]  /*7090*/  LDC.64 R28, c[0x0][0x640] ;  /* 0x00019000ff1c7b82 */ /* 0x000f220000000a00 */
[-CC-:B--2---:R-:W-:Y:S01]  /*70a0*/  SHF.R.U64 R23, R8, R0.reuse, R9.reuse ;  /* 0x0000000008177219 */ /* 0x184fe20000001209 */
[----:B-1----:R-:W-:Y:S01]  /*70b0*/  IMAD.MOV R20, RZ, RZ, -R20 ;  /* 0x000000ffff147224 */ /* 0x002fe200078e0a14 */
[----:B------:R-:W-:Y:S01]  /*70c0*/  SHF.R.U32.HI R0, RZ, R0, R9 ;  /* 0x00000000ff007219 */ /* 0x000fe20000011609 */
[----:B------:R-:W-:Y:S01]  /*70d0*/  ULDC UR4, c[0x0][0x154] ;  /* 0x0000550000047ab9 */ /* 0x000fe20000000800 */
[----:B0-----:R-:W-:Y:S01]  /*70e0*/  IADD3 R3, P0, RZ, -R23, RZ ;  /* 0x80000017ff037210 */ /* 0x001fe20007f1e0ff */
[----:B------:R-:W-:Y:S02]  /*70f0*/  IMAD R21, R21, R20, R12 ;  /* 0x0000001415157224 */ /* 0x000fe400078e020c */
[----:B------:R-:W0:Y:S01]  /*7100*/  LDC R6, c[0x0][0x618] ;  /* 0x00018600ff067b82 */ /* 0x000e220000000800 */
[----:B------:R-:W-:Y:S02]  /*7110*/  IMAD.MOV.U32 R7, RZ, RZ, 0x1 ;  /* 0x00000001ff077424 */ /* 0x000fe400078e00ff */
[----:B------:R-:W-:-:S04]  /*7120*/  IMAD.X R5, RZ, RZ, ~R0, P0 ;  /* 0x000000ffff057224 */ /* 0x000fc800000e0e00 */
[-C--:B------:R-:W-:Y:S01]  /*7130*/  IMAD R0, R5, R14.reuse, RZ ;  /* 0x0000000e05007224 */ /* 0x080fe200078e02ff */
[----:B------:R-:W1:Y:S01]  /*7140*/  LDC R8, c[0x0][0x608] ;  /* 0x00018200ff087b82 */ /* 0x000e620000000800 */
[----:B------:R-:W-:-:S04]  /*7150*/  IMAD.WIDE.U32 R4, R3, R14, R16 ;  /* 0x0000000e03047225 */ /* 0x000fc800078e0010 */
[----:B------:R-:W-:Y:S01]  /*7160*/  IMAD R3, R3, R15, R0 ;  /* 0x0000000f03037224 */ /* 0x000fe200078e0200 */
[----:B------:R-:W-:Y:S02]  /*7170*/  I2FP.F32.U32 R0, R24 ;  /* 0x0000001800007245 */ /* 0x000fe40000201000 */
[----:B------:R-:W2:Y:S01]  /*7180*/  LDC R26, c[0x0][0x658] ;  /* 0x00019600ff1a7b82 */ /* 0x000ea20000000800 */
[----:B------:R-:W-:Y:S01]  /*7190*/  IMAD.IADD R3, R5, 0x1, R3 ;  /* 0x0000000105037824 */ /* 0x000fe200078e0203 */
[----:B----4-:R-:W-:Y:S01]  /*71a0*/  ISETP.NE.U32.AND P0, PT, R28, RZ, PT ;  /* 0x000000ff1c00720c */ /* 0x010fe20003f05070 */
[----:B------:R-:W-:Y:S01]  /*71b0*/  FMUL R0, R0, UR4 ;  /* 0x0000000400007c20 */ /* 0x000fe20008400000 */
[----:B------:R-:W-:Y:S02]  /*71c0*/  IMAD.MOV.U32 R5, RZ, RZ, -0x1 ;  /* 0xffffffffff057424 */ /* 0x000fe400078e00ff */
[----:B------:R-:W-:Y:S01]  /*71d0*/  ISETP.NE.AND.EX P0, PT, R29, RZ, PT, P0 ;  /* 0x000000ff1d00720c */ /* 0x000fe20003f05300 */
[----:B------:R4:W2:Y:S01]  /*71e0*/  F2I.U32.TRUNC.NTZ R13, R0 ;  /* 0x00000000000d7305 */ /* 0x0008a2000020f000 */
[----:B------:R-:W3:Y:S01]  /*71f0*/  LDC R15, c[0x0][0x148] ;  /* 0x00005200ff0f7b82 */ /* 0x000ee20000000800 */
[----:B0-----:R-:W-:-:S02]  /*7200*/  SHF.R.U64 R12, R4, R6, R3 ;  /* 0x00000006040c7219 */ /* 0x001fc40000001203 */
[----:B------:R-:W-:-:S05]  /*7210*/  SHF.R.U32.HI R3, RZ, R6, R3 ;  /* 0x00000006ff037219 */ /* 0x000fca0000011603 */
[----:B------:R-:W0:Y:S01]  /*7220*/  LDC R20, c[0x0][0x600] ;  /* 0x00018000ff147b82 */ /* 0x000e220000000800 */
[-CC-:B-1----:R-:W-:Y:S02]  /*7230*/  SHF.R.U64 R10, R12, R8.reuse, R3.reuse ;  /* 0x000000080c0a7219 */ /* 0x182fe40000001203 */
[----:B------:R-:W-:-:S05]  /*7240*/  SHF.R.U32.HI R3, RZ, R8, R3 ;  /* 0x00000008ff037219 */ /* 0x000fca0000011603 */
[----:B------:R-:W1:Y:S01]  /*7250*/  LDC R27, c[0x0][0x648] ;  /* 0x00019200ff1b7b82 */ /* 0x000e620000000800 */
[-C--:B--2---:R-:W-:Y:S02]  /*7260*/  SHF.L.U32 R4, R5, R26.reuse, RZ ;  /* 0x0000001a05047219 */ /* 0x084fe400000006ff */
[-CC-:B------:R-:W-:Y:S02]  /*7270*/  SHF.R.U64 R14, R10, R26.reuse, R3.reuse ;  /* 0x0000001a0a0e7219 */ /* 0x180fe40000001203 */
[----:B------:R-:W-:Y:S02]  /*7280*/  SHF.R.U32.HI R5, RZ, R26, R3 ;  /* 0x0000001aff057219 */ /* 0x000fe40000011603 */
[----:B------:R-:W-:Y:S01]  /*7290*/  LOP3.LUT R25, RZ, R4, RZ, 0x33, !PT ;  /* 0x00000004ff197212 */ /* 0x000fe200078e33ff */
[----:B------:R-:W2:Y:S01]  /*72a0*/  LDC R30, c[0x0][0x638] ;  /* 0x00018e00ff1e7b82 */ /* 0x000ea20000000800 */
[----:B------:R-:W-:Y:S02]  /*72b0*/  SHF.L.U32 R26, R7, R26, RZ ;  /* 0x0000001a071a7219 */ /* 0x000fe400000006ff */
[----:B------:R-:W-:-:S05]  /*72c0*/  MOV R4, R14 ;  /* 0x0000000e00047202 */ /* 0x000fca0000000f00 */
[----:B------:R-:W0:Y:S01]  /*72d0*/  LDC R31, c[0x0][0x610] ;  /* 0x00018400ff1f7b82 */ /* 0x000e220000000800 */
[----:B----4-:R-:W-:Y:S05]  /*72e0*/  @!P0 BRA `(.L_x_155) ;  /* 0x0000000000288947 */ /* 0x010fea0003800000 */
[----:B------:R-:W4:Y:S02]  /*72f0*/  LDC R3, c[0x0][0x64c] ;  /* 0x00019300ff037b82 */ /* 0x000f240000000800 */
[----:B----4-:R-:W-:-:S05]  /*7300*/  IADD3 R3, P0, R14, R3, RZ ;  /* 0x000000030e037210 */ /* 0x010fca0007f1e0ff */
        /* <DEDUP_REMOVED lines=8> */
.L_x_155:
[----:B------:R-:W-:Y:S01]  /*7390*/  ISETP.NE.AND P0, PT, R2, 0x1, PT ;  /* 0x000000010200780c */ /* 0x000fe20003f05270 */
[----:B0-----:R-:W-:Y:S01]  /*73a0*/  VIADD R7, R20, 0xffffffff ;  /* 0xffffffff14077836 */ /* 0x001fe20000000000 */
[----:B-1----:R-:W-:Y:S01]  /*73b0*/  SHF.R.U64 R0, R4, R27, R5 ;  /* 0x0000001b04007219 */ /* 0x002fe20000001205 */
[----:B------:R-:W-:Y:S01]  /*73c0*/  IMAD.MOV R13, RZ, RZ, -R13 ;  /* 0x000000ffff0d7224 */ /* 0x000fe200078e0a0d */
[----:B------:R-:W-:Y:S01]  /*73d0*/  LOP3.LUT R5, R10, R25, RZ, 0xc0, !PT ;  /* 0x000000190a057212 */ /* 0x000fe200078ec0ff */
[----:B------:R-:W-:Y:S01]  /*73e0*/  IMAD.MOV.U32 R4, RZ, RZ, 0x1 ;  /* 0x00000001ff047424 */ /* 0x000fe200078e00ff */
[----:B------:R-:W-:Y:S01]  /*73f0*/  LOP3.LUT R12, R12, R7, RZ, 0xc0, !PT ;  /* 0x000000070c0c7212 */ /* 0x000fe200078ec0ff */
[----:B------:R-:W-:Y:S02]  /*7400*/  IMAD.MOV R3, RZ, RZ, -R0 ;  /* 0x000000ffff037224 */ /* 0x000fe400078e0a00 */
[----:B------:R-:W-:Y:S02]  /*7410*/  IMAD R0, R26, R0, R5 ;  /* 0x000000001a007224 */ /* 0x000fe400078e0205 */
[----:B--2---:R-:W-:-:S02]  /*7420*/  IMAD R3, R3, R30, R14 ;  /* 0x0000001e03037224 */ /* 0x004fc400078e020e */
[----:B---3--:R-:W-:Y:S02]  /*7430*/  @P0 IMAD R21, R15, R13, R24 ;  /* 0x0000000d0f150224 */ /* 0x008fe400078e0218 */
[----:B------:R-:W-:Y:S01]  /*7440*/  IMAD R5, R3, R20, R12 ;  /* 0x0000001403057224 */ /* 0x000fe200078e020c */
[----:B------:R-:W-:Y:S01]  /*7450*/  PRMT R3, R4, 0x7610, R3 ;  /* 0x0000761004037816 */ /* 0x000fe20000000003 */
[----:B------:R-:W-:-:S05]  /*7460*/  IMAD R0, R0, R31, R21 ;  /* 0x0000001f00007224 */ /* 0x000fca00078e0215 */
[----:B------:R-:W-:Y:S02]  /*7470*/  SEL R90, R5, R0, !P0 ;  /* 0x00000000055a7207 */ /* 0x000fe40004000000 */
[----:B------:R-:W-:-:S07]  /*7480*/  SEL R0, R0, R5, !P0 ;  /* 0x0000000500007207 */ /* 0x000fce0004000000 */
.L_x_153:
[----:B------:R-:W-:Y:S01]  /*7490*/  LOP3.LUT P0, RZ, R3, 0xff, RZ, 0xc0, !PT ;  /* 0x000000ff03ff7812 */ /* 0x000fe2000780c0ff */
[----:B------:R-:W-:-:S12]  /*74a0*/  IMAD.MOV.U32 R94, RZ, RZ, R0 ;  /* 0x000000ffff5e7224 */ /* 0x000fd800078e0000 */
[----:B------:R-:W-:Y:S05]  /*74b0*/  @P0 BRA `(.L_x_156) ;  /* 0xffffff9800a80947 */ /* 0x000fea000383ffff */
[----:B------:R-:W-:Y:S05]  /*74c0*/  EXIT ;  /* 0x000000000000794d */ /* 0x000fea0003800000 */
.L_x_3:
[----:B0-----:R-:W-:Y:S01]  /*74d0*/  ULDC.64 UR4, c[0x0][0x650] ;  /* 0x0001940000047ab9 */ /* 0x001fe20000000a00 */
        /* <DEDUP_REMOVED lines=25> */
.L_x_158:
[--C-:B------:R-:W-:Y:S01]  /*7670*/  SHF.R.U64 R12, R10, R14, R11.reuse ;  /* 0x0000000e0a0c7219 */ /* 0x100fe2000000120b */
[----:B------:R-:W0:Y:S01]  /*7680*/  LDC R22, c[0x0][0x618] ;  /* 0x00018600ff167b82 */ /* 0x000e220000000800 */
[----:B------:R-:W-:Y:S01]  /*7690*/  I2FP.F32.U32 R6, R4 ;  /* 0x0000000400067245 */ /* 0x000fe20000201000 */
[----:B------:R-:W-:Y:S01]  /*76a0*/  ULDC UR4, c[0x0][0x150] ;  /* 0x0000540000047ab9 */ /* 0x000fe20000000800 */
[----:B------:R-:W-:Y:S02]  /*76b0*/  SHF.R.U32.HI R5, RZ, R14, R11 ;  /* 0x0000000eff057219 */ /* 0x000fe4000001160b */
[----:B------:R-:W-:Y:S01]  /*76c0*/  IADD3 R9, P0, RZ, -R12, RZ ;  /* 0x8000000cff097210 */ /* 0x000fe20007f1e0ff */
[----:B------:R-:W-:Y:S01]  /*76d0*/  FMUL R11, R6, UR4 ;  /* 0x00000004060b7c20 */ /* 0x000fe20008400000 */
[----:B------:R-:W-:Y:S01]  /*76e0*/  ULDC UR4, c[0x0][0x154] ;  /* 0x0000550000047ab9 */ /* 0x000fe20000000800 */
[----:B------:R-:W1:Y:S02]  /*76f0*/  LDC.64 R24, c[0x0][0x640] ;  /* 0x00019000ff187b82 */ /* 0x000e640000000a00 */
[----:B------:R-:W-:-:S02]  /*7700*/  IMAD.X R5, RZ, RZ, ~R5, P0 ;  /* 0x000000ffff057224 */ /* 0x000fc400000e0e05 */
[----:B------:R-:W2:Y:S01]  /*7710*/  F2I.U32.TRUNC.NTZ R11, R11 ;  /* 0x0000000b000b7305 */ /* 0x000ea2000020f000 */
[----:B------:R-:W-:-:S03]  /*7720*/  IMAD.WIDE.U32 R6, R9, R20, R16 ;  /* 0x0000001409067225 */ /* 0x000fc600078e0010 */
[----:B------:R-:W3:Y:S01]  /*7730*/  LDC R13, c[0x0][0x144] ;  /* 0x00005100ff0d7b82 */ /* 0x000ee20000000800 */
[----:B------:R-:W-:-:S04]  /*7740*/  IMAD R8, R5, R20, RZ ;  /* 0x0000001405087224 */ /* 0x000fc800078e02ff */
[----:B------:R-:W-:Y:S02]  /*7750*/  IMAD R5, R9, R21, R8 ;  /* 0x0000001509057224 */ /* 0x000fe400078e0208 */
[----:B------:R-:W-:Y:S01]  /*7760*/  IMAD.MOV.U32 R8, RZ, RZ, -0x1 ;  /* 0xffffffffff087424 */ /* 0x000fe200078e00ff */
[----:B------:R-:W4:Y:S01]  /*7770*/  LDC R14, c[0x0][0x608] ;  /* 0x00018200ff0e7b82 */ /* 0x000f220000000800 */
[----:B------:R-:W-:Y:S01]  /*7780*/  IMAD.IADD R5, R7, 0x1, R5 ;  /* 0x0000000107057824 */ /* 0x000fe200078e0205 */
[----:B------:R-:W-:-:S04]  /*7790*/  I2FP.F32.U32 R7, R3 ;  /* 0x0000000300077245 */ /* 0x000fc80000201000 */
[-C--:B0-----:R-:W-:Y:S01]  /*77a0*/  SHF.R.U64 R10, R6, R22.reuse, R5 ;  /* 0x00000016060a7219 */ /* 0x081fe20000001205 */
[----:B--2---:R-:W-:Y:S01]  /*77b0*/  IMAD.MOV R6, RZ, RZ, -R11 ;  /* 0x000000ffff067224 */ /* 0x004fe200078e0a0b */
[----:B------:R-:W0:Y:S01]  /*77c0*/  LDC R9, c[0x0][0x658] ;  /* 0x00019600ff097b82 */ /* 0x000e220000000800 */
[----:B-1----:R-:W-:Y:S01]  /*77d0*/  ISETP.NE.U32.AND P0, PT, R24, RZ, PT ;  /* 0x000000ff1800720c */ /* 0x002fe20003f05070 */
[----:B------:R-:W-:Y:S01]  /*77e0*/  FMUL R7, R7, UR4 ;  /* 0x0000000407077c20 */ /* 0x000fe20008400000 */
[----:B------:R-:W-:Y:S02]  /*77f0*/  SHF.R.U32.HI R5, RZ, R22, R5 ;  /* 0x00000016ff057219 */ /* 0x000fe40000011605 */
[----:B------:R-:W-:-:S03]  /*7800*/  ISETP.NE.AND.EX P0, PT, R25, RZ, PT, P0 ;  /* 0x000000ff1900720c */ /* 0x000fc60003f05300 */
[----:B------:R-:W1:Y:S01]  /*7810*/  LDC R20, c[0x0][0x148] ;  /* 0x00005200ff147b82 */ /* 0x000e620000000800 */
[----:B---3--:R-:W-:Y:S02]  /*7820*/  IMAD R23, R13, R6, R4 ;  /* 0x000000060d177224 */ /* 0x008fe400078e0204 */
[----:B------:R-:W-:-:S05]  /*7830*/  IMAD.MOV.U32 R6, RZ, RZ, 0x1 ;  /* 0x00000001ff067424 */ /* 0x000fca00078e00ff */
[----:B------:R-:W2:Y:S01]  /*7840*/  LDC R21, c[0x0][0x600] ;  /* 0x00018000ff157b82 */ /* 0x000ea20000000800 */
[-CC-:B----4-:R-:W-:Y:S02]  /*7850*/  SHF.R.U64 R13, R10, R14.reuse, R5.reuse ;  /* 0x0000000e0a0d7219 */ /* 0x190fe40000001205 */
[----:B------:R-:W-:Y:S02]  /*7860*/  SHF.R.U32.HI R4, RZ, R14, R5 ;  /* 0x0000000eff047219 */ /* 0x000fe40000011605 */
[----:B------:R3:W4:Y:S03]  /*7870*/  F2I.U32.TRUNC.NTZ R14, R7 ;  /* 0x00000007000e7305 */ /* 0x000726000020f000 */
[----:B------:R-:W1:Y:S01]  /*7880*/  LDC R26, c[0x0][0x648] ;  /* 0x00019200ff1a7b82 */ /* 0x000e620000000800 */
[-C--:B0-----:R-:W-:Y:S02]  /*7890*/  SHF.R.U64 R15, R13, R9.reuse, R4 ;  /* 0x000000090d0f7219 */ /* 0x081fe40000001204 */
[----:B------:R-:W-:-:S02]  /*78a0*/  SHF.L.U32 R8, R8, R9, RZ ;  /* 0x0000000908087219 */ /* 0x000fc400000006ff */
[-C--:B------:R-:W-:Y:S01]  /*78b0*/  SHF.R.U32.HI R5, RZ, R9.reuse, R4 ;  /* 0x00000009ff057219 */ /* 0x080fe20000011604 */
[----:B------:R-:W-:Y:S01]  /*78c0*/  IMAD.MOV.U32 R4, RZ, RZ, R15 ;  /* 0x000000ffff047224 */ /* 0x000fe200078e000f */
[----:B------:R-:W-:Y:S01]  /*78d0*/  SHF.L.U32 R22, R6, R9, RZ ;  /* 0x0000000906167219 */ /* 0x000fe200000006ff */
[----:B------:R-:W0:Y:S01]  /*78e0*/  LDC R27, c[0x0][0x638] ;  /* 0x00018e00ff1b7b82 */ /* 0x000e220000000800 */
[----:B------:R-:W-:-:S07]  /*78f0*/  LOP3.LUT R28, RZ, R8, RZ, 0x33, !PT ;  /* 0x00000008ff1c7212 */ /* 0x000fce00078e33ff */
        /* <DEDUP_REMOVED lines=12> */
.L_x_159:
[----:B------:R-:W-:Y:S01]  /*79c0*/  ISETP.NE.AND P0, PT, R2, 0x1, PT ;  /* 0x000000010200780c */ /* 0x000fe20003f05270 */
[----:B--2---:R-:W-:Y:S01]  /*79d0*/  VIADD R7, R21, 0xffffffff ;  /* 0xffffffff15077836 */ /* 0x004fe20000000000 */
[----:B-1----:R-:W-:Y:S01]  /*79e0*/  SHF.R.U64 R5, R4, R26, R5 ;  /* 0x0000001a04057219 */ /* 0x002fe20000001205 */
[----:B------:R-:W-:Y:S01]  /*79f0*/  IMAD.MOV R14, RZ, RZ, -R14 ;  /* 0x000000ffff0e7224 */ /* 0x000fe200078e0a0e */
[----:B------:R-:W-:Y:S01]  /*7a00*/  LOP3.LUT R4, R13, R28, RZ, 0xc0, !PT ;  /* 0x0000001c0d047212 */ /* 0x000fe200078ec0ff */
[----:B------:R-:W-:Y:S01]  /*7a10*/  IMAD.MOV.U32 R8, RZ, RZ, R12 ;  /* 0x000000ffff087224 */ /* 0x000fe200078e000c */
[----:B------:R-:W-:Y:S01]  /*7a20*/  LOP3.LUT R10, R10, R7, RZ, 0xc0, !PT ;  /* 0x000000070a0a7212 */ /* 0x000fe200078ec0ff */
[----:B------:R-:W-:Y:S02]  /*7a30*/  IMAD.MOV R6, RZ, RZ, -R5 ;  /* 0x000000ffff067224 */ /* 0x000fe400078e0a05 */
[----:B------:R-:W-:-:S04]  /*7a40*/  IMAD R4, R22, R5, R4 ;  /* 0x0000000516047224 */ /* 0x000fc800078e0204 */
[----:B------:R-:W-:Y:S02]  /*7a50*/  @P0 IMAD R23, R20, R14, R3 ;  /* 0x0000000e14170224 */ /* 0x000fe400078e0203 */
[----:B0-----:R-:W-:Y:S02]  /*7a60*/  IMAD R3, R6, R27, R15 ;  /* 0x0000001b06037224 */ /* 0x001fe400078e020f */
[----:B------:R-:W-:Y:S02]  /*7a70*/  IMAD R7, R4, R29, R23 ;  /* 0x0000001d04077224 */ /* 0x000fe400078e0217 */
[----:B------:R-:W-:Y:S02]  /*7a80*/  IMAD R4, R3, R21, R10 ;  /* 0x0000001503047224 */ /* 0x000fe400078e020a */
[----:B------:R-:W-:-:S03]  /*7a90*/  IMAD.MOV.U32 R6, RZ, RZ, 0x1 ;  /* 0x00000001ff067424 */ /* 0x000fc600078e00ff */
[----:B------:R-:W-:Y:S02]  /*7aa0*/  SEL R9, R4, R7, !P0 ;  /* 0x0000000704097207 */ /* 0x000fe40004000000 */
[----:B------:R-:W-:-:S07]  /*7ab0*/  SEL R7, R7, R4, !P0 ;  /* 0x0000000407077207 */ /* 0x000fce0004000000 */
.L_x_157:
[----:B------:R-:W-:-:S08]  /*7ac0*/  NOP ;  /* 0x0000000000007918 */ /* 0x000fd00000000000 */
[----:B------:R-:W0:-:S00]  /*7ad0*/  USETMAXREG.DEALLOC.CTAPOOL 0x28 ;  /* 0x00000028000079c8 */ /* 0x000e0000080e0500 */
[----:B0-----:R-:W-:-:S13]  /*7ae0*/  ISETP.NE.AND P0, PT, R0, RZ, PT ;  /* 0x000000ff0000720c */ /* 0x001fda0003f05270 */
[----:B------:R-:W-:Y:S05]  /*7af0*/  @P0 EXIT ;  /* 0x000000000000094d */ /* 0x000fea0003800000 */
[----:B------:R-:W-:Y:S01]  /*7b00*/  LOP3.LUT P0, RZ, R6, 0xff, RZ, 0xc0, !PT ;  /* 0x000000ff06ff7812 */ /* 0x000fe2000780c0ff */
[----:B------:R-:W-:Y:S02]  /*7b10*/  IMAD.MOV.U32 R0, RZ, RZ, 0x1 ;  /* 0x00000001ff007424 */ /* 0x000fe400078e00ff */
[----:B------:R-:W-:-:S10]  /*7b20*/  IMAD.MOV.U32 R12, RZ, RZ, RZ ;  /* 0x000000ffff0c7224 */ /* 0x000fd400078e00ff */
[----:B------:R-:W-:Y:S05]  /*7b30*/  @!P0 BRA `(.L_x_160) ;  /* 0x0000000c00308947 */ /* 0x000fea0003800000 */
[----:B------:R-:W0:Y:S01]  /*7b40*/  LDC R0, c[0x0][0x28c] ;  /* 0x0000a300ff007b82 */ /* 0x000e220000000800 */
[----:B------:R-:W-:Y:S01]  /*7b50*/  ULDC UR5, c[0x0][0x600] ;  /* 0x0001800000057ab9 */ /* 0x000fe20000000800 */
[----:B------:R-:W-:Y:S01]  /*7b60*/  ULDC UR4, c[0x0][0xc] ;  /* 0x0000030000047ab9 */ /* 0x000fe20000000800 */
[----:B------:R-:W-:Y:S01]  /*7b70*/  UIADD3 UR16, UR5, -0x1, URZ ;  /* 0xffffffff05107890 */ /* 0x000fe2000fffe03f */
[C---:B------:R-:W-:Y:S01]  /*7b80*/  LOP3.LUT P2, RZ, R18.reuse, 0x7f, RZ, 0xc0, !PT ;  /* 0x0000007f12ff7812 */ /* 0x040fe2000784c0ff */
[----:B------:R-:W-:Y:S01]  /*7b90*/  ULDC UR6, c[0x0][0x658] ;  /* 0x0001960000067ab9 */ /* 0x000fe20000000800 */
[----:B------:R-:W-:Y:S01]  /*7ba0*/  ULDC UR5, c[0x0][0x10] ;  /* 0x0000040000057ab9 */ /* 0x000fe20000000800 */
[----:B------:R-:W-:Y:S01]  /*7bb0*/  UMOV UR7, 0xffffffff ;  /* 0xffffffff00077882 */ /* 0x000fe20000000000 */
[----:B------:R-:W-:Y:S01]  /*7bc0*/  UMOV UR8, 0x1 ;  /* 0x0000000100087882 */ /* 0x000fe20000000000 */
[----:B------:R-:W-:Y:S01]  /*7bd0*/  UIMAD.WIDE.U32 UR4, UR4, UR5, URZ ;  /* 0x00000005040472a5 */ /* 0x000fe2000f8e003f */
[----:B------:R-:W-:Y:S01]  /*7be0*/  LOP3.LUT P0, RZ, R18, 0x1f, RZ, 0xc0, !PT ;  /* 0x0000001f12ff7812 */ /* 0x000fe2000780c0ff */
[----:B------:R-:W-:Y:S01]  /*7bf0*/  USHF.L.U32 UR7, UR7, UR6, URZ ;  /* 0x0000000607077299 */ /* 0x000fe2000800063f */
[----:B------:R-:W-:Y:S01]  /*7c00*/  BSSY B0, `(.L_x_160) ;  /* 0x00000bf000007945 */ /* 0x000fe20003800000 */
[----:B------:R-:W-:Y:S01]  /*7c10*/  USHF.L.U32 UR18, UR8, UR6, URZ ;  /* 0x0000000608127299 */ /* 0x000fe2000800063f */
[----:B------:R-:W-:Y:S01]  /*7c20*/  IMAD.MOV.U32 R13, RZ, RZ, 0x1 ;  /* 0x00000001ff0d7424 */ /* 0x000fe200078e00ff */
[----:B------:R-:W-:Y:S01]  /*7c30*/  LOP3.LUT R11, R19, 0x2, RZ, 0xfc, !PT ;  /* 0x00000002130b7812 */ /* 0x000fe200078efcff */
[----:B------:R-:W-:Y:S01]  /*7c40*/  ULDC UR6, c[0x0][0x14] ;  /* 0x0000050000067ab9 */ /* 0x000fe20000000800 */
[----:B------:R-:W-:Y:S01]  /*7c50*/  PLOP3.LUT P0, PT, P0, P2, PT, 0x8a, 0x0 ;  /* 0x000000000000781c */ /* 0x000fe20000705172 */
[----:B------:R-:W-:Y:S01]  /*7c60*/  UIMAD.WIDE.U32 UR20, UR4, UR6, URZ ;  /* 0x00000006041472a5 */ /* 0x000fe2000f8e003f */
[----:B------:R-:W-:Y:S01]  /*7c70*/  IMAD.MOV.U32 R12, RZ, RZ, RZ ;  /* 0x000000ffff0c7224 */ /* 0x000fe200078e00ff */
[----:B------:R-:W-:-:S02]  /*7c80*/  UIMAD UR13, UR5, UR6, URZ ;  /* 0x00000006050d72a4 */ /* 0x000fc4000f8e023f */
[----:B------:R-:W-:Y:S01]  /*7c90*/  ULOP3.LUT UR17, URZ, UR7, URZ, 0x33, !UPT ;  /* 0x000000073f117292 */ /* 0x000fe2000f8e333f */
[----:B0-----:R-:W-:Y:S01]  /*7ca0*/  VIADD R0, R0, 0x3f ;  /* 0x0000003f00007836 */ /* 0x001fe20000000000 */
[----:B------:R-:W-:Y:S01]  /*7cb0*/  UIADD3 UR13, UR21, UR13, URZ ;  /* 0x0000000d150d7290 */ /* 0x000fe2000fffe03f */
[----:B------:R-:W-:-:S03]  /*7cc0*/  ULDC.64 UR22, c[0x0][0x198] ;  /* 0x0000660000167ab9 */ /* 0x000fc60000000a00 */
[----:B------:R-:W-:-:S04]  /*7cd0*/  SHF.R.S32.HI R3, RZ, 0x1f, R0 ;  /* 0x0000001fff037819 */ /* 0x000fc80000011400 */
[----:B------:R-:W-:Y:S01]  /*7ce0*/  LEA.HI R3, R3, R0, RZ, 0x6 ;  /* 0x0000000003037211 */ /* 0x000fe200078f30ff */
[----:B------:R-:W-:-:S03]  /*7cf0*/  IMAD.MOV.U32 R0, RZ, RZ, 0x1 ;  /* 0x00000001ff007424 */ /* 0x000fc600078e00ff */
[----:B------:R-:W-:-:S05]  /*7d00*/  SHF.R.S32.HI R3, RZ, 0x6, R3 ;  /* 0x00000006ff037819 */ /* 0x000fca0000011403 */
[----:B------:R-:W-:-:S07]  /*7d10*/  VIADD R10, R3, 0x1 ;  /* 0x00000001030a7836 */ /* 0x000fce0000000000 */
.L_x_172:
[----:B------:R-:W-:-:S03]  /*7d20*/  UMOV UR4, 0xffffffff ;  /* 0xffffffff00047882 */ /* 0x000fc60000000000 */
[----:B------:R-:W-:Y:S05]  /*7d30*/  BRA.DIV UR4, `(.L_x_161) ;  /* 0x0000000e04c07947 */ /* 0x000fea000b800000 */
[----:B------:R-:W-:-:S13]  /*7d40*/  ELECT P6, URZ, PT ;  /* 0x00000000003f782f */ /* 0x000fda00038c0000 */
.L_x_184:
[----:B------:R-:W0:Y:S01]  /*7d50*/  LDC R4, c[0x0][0x28c] ;  /* 0x0000a300ff047b82 */ /* 0x000e220000000800 */
[----:B------:R-:W-:Y:S01]  /*7d60*/  BSSY B1, `(.L_x_162) ;  /* 0x0000037000017945 */ /* 0x000fe20003800000 */
[----:B0-----:R-:W-:-:S13]  /*7d70*/  ISETP.LT.OR P6, PT, R4, 0x1, !P6 ;  /* 0x000000010400780c */ /* 0x001fda00077c1670 */
[----:B------:R-:W-:Y:S05]  /*7d80*/  @P6 BRA `(.L_x_163) ;  /* 0x0000000000d06947 */ /* 0x000fea0003800000 */
[----:B------:R-:W-:Y:S01]  /*7d90*/  IMAD.SHL.U32 R15, R9, 0x40, RZ ;  /* 0x00000040090f7824 */ /* 0x000fe200078e00ff */
[----:B------:R-:W-:Y:S01]  /*7da0*/  MOV R5, R0 ;  /* 0x0000000000057202 */ /* 0x000fe20000000f00 */
[----:B------:R-:W-:Y:S02]  /*7db0*/  IMAD.SHL.U32 R18, R7, 0x100, RZ ;  /* 0x0000010007127824 */ /* 0x000fe400078e00ff */
[----:B------:R-:W-:Y:S02]  /*7dc0*/  IMAD.MOV.U32 R20, RZ, RZ, RZ ;  /* 0x000000ffff147224 */ /* 0x000fe400078e00ff */
[----:B------:R-:W-:Y:S02]  /*7dd0*/  IMAD.MOV.U32 R4, RZ, RZ, R10 ;  /* 0x000000ffff047224 */ /* 0x000fe400078e000a */
[----:B------:R-:W-:-:S07]  /*7de0*/  IMAD.MOV.U32 R6, RZ, RZ, R12 ;  /* 0x000000ffff067224 */ /* 0x000fce00078e000c */
.L_x_167:
[----:B------:R-:W0:Y:S01]  /*7df0*/  S2R R14, SR_CgaCtaId ;  /* 0x00000000000e7919 */ /* 0x000e220000008800 */
[----:B------:R-:W-:Y:S01]  /*7e00*/  MOV R7, 0x400 ;  /* 0x0000040000077802 */ /* 0x000fe20000000f00 */
[----:B------:R-:W1:Y:S03]  /*7e10*/  @!P2 LDC R9, c[0x0][0x500] ;  /* 0x00014000ff09ab82 */ /* 0x000e660000000800 */
[----:B0-----:R-:W-:Y:S02]  /*7e20*/  LEA R21, R14, R7, 0x18 ;  /* 0x000000070e157211 */ /* 0x001fe400078ec0ff */
[----:B------:R-:W-:-:S03]  /*7e30*/  SHF.L.U32 R7, R5, 0x1f, RZ ;  /* 0x0000001f05077819 */ /* 0x000fc600000006ff */
[----:B------:R-:W-:-:S04]  /*7e40*/  IMAD R14, R6, 0x8, R21 ;  /* 0x00000008060e7824 */ /* 0x000fc800078e0215 */
[----:B------:R-:W0:Y:S02]  /*7e50*/  SYNCS.PHASECHK.TRANS64.TRYWAIT P1, [R14+URZ+0x28], R7 ;  /* 0x000028070e0075a7 */ /* 0x000e24000802017f */
[----:B01----:R-:W-:Y:S05]  /*7e60*/  @!P1 BRA `(.L_x_164) ;  /* 0x0000000c00949947 */ /* 0x003fea0003800000 */
.L_x_185:
[----:B0-----:R-:W-:Y:S01]  /*7e70*/  PRMT R7, R11, 0x9910, RZ ;  /* 0x000099100b077816 */ /* 0x001fe200000000ff */
[----:B------:R0:W-:Y:S03]  /*7e80*/  @!P2 SYNCS.ARRIVE.TRANS64 RZ, [R14+URZ], R9 ;  /* 0x000000090effa9a7 */ /* 0x0001e6000800003f */
[----:B------:R-:W-:-:S13]  /*7e90*/  ISETP.NE.AND P1, PT, R7, 0x2, PT ;  /* 0x000000020700780c */ /* 0x000fda0003f25270 */
[----:B0-----:R-:W-:Y:S05]  /*7ea0*/  @P1 BRA `(.L_x_165) ;  /* 0x0000000000041947 */ /* 0x001fea0003800000 */
[----:B------:R-:W-:Y:S01]  /*7eb0*/  BPT.TRAP 0x1 ;  /* 0x000000040000795c */ /* 0x000fe20000300000 */
.L_x_165:
[----:B------:R-:W-:Y:S05]  /*7ec0*/  @P0 BRA `(.L_x_166) ;  /* 0x0000000000040947 */ /* 0x000fea0003800000 */
[----:B------:R-:W-:Y:S01]  /*7ed0*/  BPT.TRAP 0x1 ;  /* 0x000000040000795c */ /* 0x000fe20000300000 */
.L_x_166:
[--C-:B------:R-:W-:Y:S01]  /*7ee0*/  IMAD R7, R6, 0x8000, R21.reuse ;  /* 0x0000800006077824 */ /* 0x100fe200078e0215 */
[----:B------:R-:W-:Y:S01]  /*7ef0*/  R2UR UR9, R14 ;  /* 0x000000000e0972ca */ /* 0x000fe200000e0000 */
[----:B------:R-:W-:Y:S01]  /*7f00*/  IMAD R21, R6, 0x2000, R21 ;  /* 0x0000200006157824 */ /* 0x000fe200078e0215 */
[----:B------:R-:W-:Y:S01]  /*7f10*/  UIADD3 UR4, UP0, UR22, 0xf0, URZ ;  /* 0x000000f016047890 */ /* 0x000fe2000ff1e03f */
[----:B------:R-:W-:Y:S01]  /*7f20*/  VIADD R4, R4, 0xffffffff ;  /* 0xffffffff04047836 */ /* 0x000fe20000000000 */
[----:B------:R-:W-:Y:S01]  /*7f30*/  R2UR UR5, R7 ;  /* 0x00000000070572ca */ /* 0x000fe200000e0000 */
[----:B------:R-:W-:Y:S01]  /*7f40*/  UIADD3 UR24, UP1, UR22, 0x1f0, URZ ;  /* 0x000001f016187890 */ /* 0x000fe2000ff3e03f */
[----:B------:R-:W-:Y:S01]  /*7f50*/  R2UR UR8, R21 ;  /* 0x00000000150872ca */ /* 0x000fe200000e0000 */
[----:B------:R-:W-:Y:S01]  /*7f60*/  VIADD R6, R6, 0x1 ;  /* 0x0000000106067836 */ /* 0x000fe20000000000 */
[----:B------:R-:W-:Y:S01]  /*7f70*/  R2UR UR11, R18 ;  /* 0x00000000120b72ca */ /* 0x000fe200000e0000 */
[----:B------:R-:W-:Y:S01]  /*7f80*/  UIADD3.X UR25, URZ, UR23, URZ, UP1, !UPT ;  /* 0x000000173f197290 */ /* 0x000fe20008ffe43f */
[----:B------:R-:W-:Y:S01]  /*7f90*/  R2UR UR10, R20 ;  /* 0x00000000140a72ca */ /* 0x000fe200000e0000 */
[----:B------:R-:W-:Y:S01]  /*7fa0*/  UMOV UR6, 0x0 ;  /* 0x0000000000067882 */ /* 0x000fe20000000000 */
[----:B------:R-:W-:Y:S01]  /*7fb0*/  R2UR UR12, R8 ;  /* 0x00000000080c72ca */ /* 0x000fe200000e0000 */
[----:B------:R-:W-:Y:S01]  /*7fc0*/  UMOV UR7, 0x10000000 ;  /* 0x1000000000077882 */ /* 0x000fe20000000000 */
[----:B------:R-:W-:Y:S01]  /*7fd0*/  R2UR UR19, R15 ;  /* 0x000000000f1372ca */ /* 0x000fe200000e0000 */
[----:B------:R-:W-:Y:S01]  /*7fe0*/  VIADD R20, R20, 0x40 ;  /* 0x0000004014147836 */ /* 0x000fe20000000000 */
[----:B------:R-:W-:Y:S01]  /*7ff0*/  ISETP.GT.AND P3, PT, R4, 0x1, PT ;  /* 0x000000010400780c */ /* 0x000fe20003f64270 */
[----:B------:R-:W-:Y:S01]  /*8000*/  UIADD3 UR14, UR5, 0x100, URZ ;  /* 0x00000100050e7890 */ /* 0x000fe2000fffe03f */
[----:B------:R-:W-:Y:S01]  /*8010*/  ISETP.NE.AND P1, PT, R6, 0x5, PT ;  /* 0x000000050600780c */ /* 0x000fe20003f25270 */
[----:B------:R-:W-:-:S02]  /*8020*/  UIADD3.X UR5, URZ, UR23, URZ, UP0, !UPT ;  /* 0x000000173f057290 */ /* 0x000fc400087fe43f */
[----:B------:R-:W-:Y:S01]  /*8030*/  UIADD3 UR15, UR8, 0x28100, URZ ;  /* 0x00028100080f7890 */ /* 0x000fe2000fffe03f */
[----:B------:R-:W-:Y:S02]  /*8040*/  SEL R14, RZ, 0x1, P1 ;  /* 0x00000001ff0e7807 */ /* 0x000fe40000800000 */
[----:B------:R-:W-:Y:S01]  /*8050*/  UMOV UR8, UR14 ;  /* 0x0000000e00087c82 */ /* 0x000fe20008000000 */
[----:B------:R-:W-:Y:S02]  /*8060*/  SEL R6, R6, RZ, P1 ;  /* 0x000000ff06067207 */ /* 0x000fe40000800000 */
[----:B------:R-:W-:Y:S01]  /*8070*/  LOP3.LUT R5, R5, R14, RZ, 0x3c, !PT ;  /* 0x0000000e05057212 */ /* 0x000fe200078e3cff */
[----:B------:R0:W-:Y:S02]  /*8080*/  UTMALDG.3D [UR8], [UR4], desc[UR6] ;  /* 0x00000608040075b4 */ /* 0x0001e40008011000 */
[----:B0-----:R-:W-:Y:S01]  /*8090*/  UMOV UR8, UR15 ;  /* 0x0000000f00087c82 */ /* 0x001fe20008000000 */
[----:B------:R-:W-:-:S02]  /*80a0*/  UMOV UR11, UR19 ;  /* 0x00000013000b7c82 */ /* 0x000fc40008000000 */
[----:B------:R0:W-:Y:S02]  /*80b0*/  UTMALDG.3D [UR8], [UR24], desc[UR6] ;  /* 0x00000608180075b4 */ /* 0x0001e40008011000 */
[----:B0-----:R-:W-:Y:S05]  /*80c0*/  @P3 BRA `(.L_x_167) ;  /* 0xfffffffc00483947 */ /* 0x001fea000383ffff */
.L_x_163:
[----:B------:R-:W-:Y:S05]  /*80d0*/  BSYNC B1 ;  /* 0x0000000000017941 */ /* 0x000fea0003800000 */
.L_x_162:
[----:B------:R-:W-:Y:S01]  /*80e0*/  LOP3.LUT P3, RZ, R13, 0xff, RZ, 0xc0, !PT ;  /* 0x000000ff0dff7812 */ /* 0x000fe2000786c0ff */
[----:B------:R-:W-:Y:S01]  /*80f0*/  IMAD.IADD R12, R3, 0x1, R12 ;  /* 0x00000001030c7824 */ /* 0x000fe200078e020c */
[----:B------:R-:W-:Y:S01]  /*8100*/  IADD3 R16, P4, R16, UR20, RZ ;  /* 0x0000001410107c10 */ /* 0x000fe2000ff9e0ff */
[----:B------:R-:W-:Y:S01]  /*8110*/  ULDC.64 UR4, c[0x0][0x650] ;  /* 0x0001940000047ab9 */ /* 0x000fe20000000a00 */
[----:B------:R-:W-:Y:S01]  /*8120*/  BSSY B1, `(.L_x_168) ;  /* 0x000006a000017945 */ /* 0x000fe20003800000 */
[----:B------:R-:W-:Y:S01]  /*8130*/  IMAD.MOV.U32 R9, RZ, RZ, -0x1 ;  /* 0xffffffffff097424 */ /* 0x000fe200078e00ff */
[----:B------:R-:W-:Y:S01]  /*8140*/  ISETP.GT.U32.AND P1, PT, R12, 0x4, PT ;  /* 0x000000040c00780c */ /* 0x000fe20003f24070 */
[----:B------:R-:W-:Y:S01]  /*8150*/  IMAD.MOV.U32 R8, RZ, RZ, -0x1 ;  /* 0xffffffffff087424 */ /* 0x000fe200078e00ff */
[----:B------:R-:W-:Y:S02]  /*8160*/  IADD3.X R17, R17, UR13, RZ, P4, !PT ;  /* 0x0000000d11117c10 */ /* 0x000fe4000a7fe4ff */
[----:B------:R-:W-:-:S02]  /*8170*/  ISETP.LT.U32.AND P1, PT, R3, 0x5, P1 ;  /* 0x000000050300780c */ /* 0x000fc40000f21070 */
[----:B------:R-:W-:Y:S01]  /*8180*/  PRMT R13, RZ, 0x7610, R13 ;  /* 0x00007610ff0d7816 */ /* 0x000fe2000000000d */
[----:B------:R-:W0:Y:S01]  /*8190*/  @P3 S2R R5, SR_CgaCtaId ;  /* 0x0000000000053919 */ /* 0x000e220000008800 */
[----:B------:R-:W-:-:S04]  /*81a0*/  @P3 MOV R4, 0x400 ;  /* 0x0000040000043802 */ /* 0x000fc80000000f00 */
[----:B0-----:R-:W-:Y:S01]  /*81b0*/  @P3 LEA R6, R5, R4, 0x18 ;  /* 0x0000000405063211 */ /* 0x001fe200078ec0ff */
[----:B------:R-:W-:-:S03]  /*81c0*/  IMAD.WIDE.U32 R4, R12, -0x33333333, RZ ;  /* 0xcccccccd0c047825 */ /* 0x000fc600078e00ff */
[----:B------:R0:W-:Y:S01]  /*81d0*/  @P3 SYNCS.ARRIVE.TRANS64.A1T0 RZ, [R6+URZ+0x68], RZ ;  /* 0x000068ff06ff39a7 */ /* 0x0001e2000810003f */
[----:B------:R-:W-:Y:S02]  /*81e0*/  ISETP.GE.U32.AND P3, PT, R3, 0x5, PT ;  /* 0x000000050300780c */ /* 0x000fe40003f66070 */
[----:B------:R-:W-:Y:S02]  /*81f0*/  SHF.R.U32.HI R7, RZ, 0x2, R5 ;  /* 0x00000002ff077819 */ /* 0x000fe40000011605 */
[----:B------:R-:W-:Y:S02]  /*8200*/  SEL R5, RZ, 0x1, !P1 ;  /* 0x00000001ff057807 */ /* 0x000fe40004800000 */
[----:B------:R-:W-:Y:S01]  /*8210*/  ISETP.GE.U32.AND P1, PT, R16, UR4, PT ;  /* 0x0000000410007c0c */ /* 0x000fe2000bf26070 */
[----:B------:R-:W-:Y:S01]  /*8220*/  IMAD R12, R7, -0x5, R12 ;  /* 0xfffffffb070c7824 */ /* 0x000fe200078e020c */
[----:B------:R-:W-:Y:S02]  /*8230*/  LOP3.LUT R0, R0, R5, RZ, 0x3c, !PT ;  /* 0x0000000500007212 */ /* 0x000fe400078e3cff */
[----:B------:R-:W-:-:S02]  /*8240*/  ISETP.GE.U32.AND.EX P1, PT, R17, UR5, PT, P1 ;  /* 0x0000000511007c0c */ /* 0x000fc4000bf26110 */
[----:B------:R-:W-:Y:S02]  /*8250*/  PRMT R4, RZ, 0x7610, R4 ;  /* 0x00007610ff047816 */ /* 0x000fe40000000004 */
[----:B------:R-:W-:Y:S01]  /*8260*/  @P3 LOP3.LUT R0, R0, 0x1, R7, 0x78, !PT ;  /* 0x0000000100003812 */ /* 0x000fe200078e7807 */
[----:B------:R-:W-:-:S08]  /*8270*/  IMAD.MOV.U32 R7, RZ, RZ, -0x1 ;  /* 0xffffffffff077424 */ /* 0x000fd000078e00ff */
[----:B0-----:R-:W-:Y:S05]  /*8280*/  @P1 BRA `(.L_x_169) ;  /* 0x00000004004c1947 */ /* 0x001fea0003800000 */
[----:B------:R-:W-:Y:S01]  /*8290*/  ULDC.64 UR4, c[0x0][0x628] ;  /* 0x00018a0000047ab9 */ /* 0x000fe20000000a00 */
[----:B------:R-:W0:Y:S01]  /*82a0*/  S2R R15, SR_CTAID.X ;  /* 0x00000000000f7919 */ /* 0x000e220000002500 */
[----:B------:R-:W-:Y:S01]  /*82b0*/  ISETP.NE.U32.AND P1, PT, RZ, UR4, PT ;  /* 0x00000004ff007c0c */ /* 0x000fe2000bf25070 */
[----:B------:R-:W-:Y:S01]  /*82c0*/  ULDC UR7, c[0x0][0x630] ;  /* 0x00018c0000077ab9 */ /* 0x000fe20000000800 */
[----:B------:R-:W-:Y:S01]  /*82d0*/  IMAD.MOV.U32 R4, RZ, RZ, R16 ;  /* 0x000000ffff047224 */ /* 0x000fe200078e0010 */
[----:B------:R-:W1:Y:S01]  /*82e0*/  S2R R14, SR_CTAID.Y ;  /* 0x00000000000e7919 */ /* 0x000e620000002600 */
[----:B------:R-:W-:Y:S01]  /*82f0*/  ISETP.NE.AND.EX P1, PT, RZ, UR5, PT, P1 ;  /* 0x00000005ff007c0c */ /* 0x000fe2000bf25310 */
[----:B------:R-:W-:-:S12]  /*8300*/  IMAD.MOV.U32 R5, RZ, RZ, R17 ;  /* 0x000000ffff057224 */ /* 0x000fd800078e0011 */
[----:B------:R-:W-:Y:S05]  /*8310*/  @!P1 BRA `(.L_x_170) ;  /* 0x0000000000289947 */ /* 0x000fea0003800000 */
[----:B------:R-:W-:Y:S02]  /*8320*/  ULDC UR6, c[0x0][0x634] ;  /* 0x00018d0000067ab9 */ /* 0x000fe40000000800 */
[----:B------:R-:W-:-:S05]  /*8330*/  IADD3 R9, P1, R16, UR6, RZ ;  /* 0x0000000610097c10 */ /* 0x000fca000ff3e0ff */
[----:B------:R-:W-:-:S04]  /*8340*/  IMAD.X R21, RZ, RZ, R17, P1 ;  /* 0x000000ffff157224 */ /* 0x000fc800008e0611 */
[----:B------:R-:W-:-:S04]  /*8350*/  IMAD.WIDE.U32 R6, R21, UR4, RZ ;  /* 0x0000000415067c25 */ /* 0x000fc8000f8e00ff */
[----:B------:R-:W-:-:S04]  /*8360*/  IMAD.WIDE.U32 R6, P1, R9, UR5, R6 ;  /* 0x0000000509067c25 */ /* 0x000fc8000f820006 */
[----:B------:R-:W-:-:S04]  /*8370*/  IMAD.WIDE.U32 R8, R9, UR4, RZ ;  /* 0x0000000409087c25 */ /* 0x000fc8000f8e00ff */
[----:B------:R-:W-:Y:S01]  /*8380*/  IMAD.X R5, RZ, RZ, RZ, P1 ;  /* 0x000000ffff057224 */ /* 0x000fe200008e06ff */
[----:B------:R-:W-:Y:S01]  /*8390*/  IADD3 RZ, P1, R9, R6, RZ ;  /* 0x0000000609ff7210 */ /* 0x000fe20007f3e0ff */
[----:B------:R-:W-:-:S04]  /*83a0*/  IMAD.MOV.U32 R4, RZ, RZ, R7 ;  /* 0x000000ffff047224 */ /* 0x000fc800078e0007 */
[----:B------:R-:W-:-:S08]  /*83b0*/  IMAD.WIDE.U32.X R4, R21, UR5, R4, P1 ;  /* 0x0000000515047c25 */ /* 0x000fd000088e0404 */
.L_x_170:
[--C-:B------:R-:W-:Y:S01]  /*83c0*/  SHF.R.U64 R8, R4, UR7, R5.reuse ;  /* 0x0000000704087c19 */ /* 0x100fe20008001205 */
[----:B------:R-:W-:Y:S01]  /*83d0*/  ULDC.64 UR4, c[0x0][0x620] ;  /* 0x0001880000047ab9 */ /* 0x000fe20000000a00 */
[----:B------:R-:W-:Y:S01]  /*83e0*/  SHF.R.U32.HI R4, RZ, UR7, R5 ;  /* 0x00000007ff047c19 */ /* 0x000fe20008011605 */
[----:B------:R-:W2:Y:S01]  /*83f0*/  LDC R24, c[0x0][0x144] ;  /* 0x00005100ff187b82 */ /* 0x000ea20000000800 */
[----:B------:R-:W-:Y:S01]  /*8400*/  IADD3 R7, P1, RZ, -R8, RZ ;  /* 0x80000008ff077210 */ /* 0x000fe20007f3e0ff */
[----:B------:R-:W-:Y:S01]  /*8410*/  ULDC.64 UR8, c[0x0][0x640] ;  /* 0x0001900000087ab9 */ /* 0x000fe20000000a00 */
[----:B0-----:R-:W-:Y:S01]  /*8420*/  I2FP.F32.U32 R9, R15 ;  /* 0x0000000f00097245 */ /* 0x001fe20000201000 */
[----:B------:R-:W-:Y:S02]  /*8430*/  ULDC UR6, c[0x0][0x608] ;  /* 0x0001820000067ab9 */ /* 0x000fe40000000800 */
[----:B------:R-:W-:Y:S01]  /*8440*/  IMAD.X R4, RZ, RZ, ~R4, P1 ;  /* 0x000000ffff047224 */ /* 0x000fe200008e0e04 */
[----:B------:R-:W-:Y:S01]  /*8450*/  ISETP.NE.U32.AND P1, PT, RZ, UR8, PT ;  /* 0x00000008ff007c0c */ /* 0x000fe2000bf25070 */
[----:B------:R-:W0:Y:S02]  /*8460*/  LDC R21, c[0x0][0x148] ;  /* 0x00005200ff157b82 */ /* 0x000e240000000800 */
[----:B------:R-:W-:Y:S01]  /*8470*/  IMAD R6, R4, UR4, RZ ;  /* 0x0000000404067c24 */ /* 0x000fe2000f8e02ff */
[----:B------:R-:W-:Y:S01]  /*8480*/  ISETP.NE.AND.EX P1, PT, RZ, UR9, PT, P1 ;  /* 0x00000009ff007c0c */ /* 0x000fe2000bf25310 */
[----:B------:R-:W-:Y:S01]  /*8490*/  IMAD.WIDE.U32 R4, R7, UR4, R16 ;  /* 0x0000000407047c25 */ /* 0x000fe2000f8e0010 */
[----:B------:R-:W-:-:S03]  /*84a0*/  ULDC UR4, c[0x0][0x150] ;  /* 0x0000540000047ab9 */ /* 0x000fc60000000800 */
[----:B------:R-:W-:Y:S02]  /*84b0*/  IMAD R7, R7, UR5, R6 ;  /* 0x0000000507077c24 */ /* 0x000fe4000f8e0206 */
[----:B------:R-:W-:Y:S01]  /*84c0*/  FMUL R6, R9, UR4 ;  /* 0x0000000409067c20 */ /* 0x000fe20008400000 */
[----:B------:R-:W-:Y:S01]  /*84d0*/  ULDC UR4, c[0x0][0x618] ;  /* 0x0001860000047ab9 */ /* 0x000fe20000000800 */
[----:B------:R-:W-:Y:S01]  /*84e0*/  ULDC UR5, c[0x0][0x154] ;  /* 0x0000550000057ab9 */ /* 0x000fe20000000800 */
[----:B------:R-:W-:-:S03]  /*84f0*/  IMAD.IADD R5, R5, 0x1, R7 ;  /* 0x0000000105057824 */ /* 0x000fc600078e0207 */
[----:B------:R-:W3:Y:S02]  /*8500*/  F2I.U32.TRUNC.NTZ R6, R6 ;  /* 0x0000000600067305 */ /* 0x000ee4000020f000 */
[----:B------:R-:W-:Y:S02]  /*8510*/  SHF.R.U64 R9, R4, UR4, R5 ;  /* 0x0000000404097c19 */ /* 0x000fe40008001205 */
[----:B-1----:R-:W-:-:S05]  /*8520*/  I2FP.F32.U32 R4, R14 ;  /* 0x0000000e00047245 */ /* 0x002fca0000201000 */
[----:B------:R-:W-:Y:S01]  /*8530*/  FMUL R22, R4, UR5 ;  /* 0x0000000504167c20 */ /* 0x000fe20008400000 */
[----:B------:R-:W-:Y:S01]  /*8540*/  SHF.R.U32.HI R4, RZ, UR4, R5 ;  /* 0x00000004ff047c19 */ /* 0x000fe20008011605 */
[----:B------:R-:W-:-:S03]  /*8550*/  ULDC UR4, c[0x0][0x658] ;  /* 0x0001960000047ab9 */ /* 0x000fc60000000800 */
[--C-:B------:R-:W-:Y:S01]  /*8560*/  SHF.R.U64 R20, R9, UR6, R4.reuse ;  /* 0x0000000609147c19 */ /* 0x100fe20008001204 */
[----:B------:R-:W1:Y:S01]  /*8570*/  F2I.U32.TRUNC.NTZ R22, R22 ;  /* 0x0000001600167305 */ /* 0x000e62000020f000 */
[----:B------:R-:W-:Y:S01]  /*8580*/  SHF.R.U32.HI R5, RZ, UR6, R4 ;  /* 0x00000006ff057c19 */ /* 0x000fe20008011604 */
[----:B---3--:R-:W-:-:S03]  /*8590*/  IMAD.MOV R6, RZ, RZ, -R6 ;  /* 0x000000ffff067224 */ /* 0x008fc600078e0a06 */
[----:B------:R-:W-:Y:S01]  /*85a0*/  SHF.R.U64 R18, R20, UR4, R5 ;  /* 0x0000000414127c19 */ /* 0x000fe20008001205 */
[----:B--2---:R-:W-:Y:S01]  /*85b0*/  IMAD R15, R24, R6, R15 ;  /* 0x00000006180f7224 */ /* 0x004fe200078e020f */
[----:B------:R-:W-:-:S03]  /*85c0*/  SHF.R.U32.HI R23, RZ, UR4, R5 ;  /* 0x00000004ff177c19 */ /* 0x000fc60008011605 */
[----:B------:R-:W-:Y:S02]  /*85d0*/  IMAD.MOV.U32 R4, RZ, RZ, R18 ;  /* 0x000000ffff047224 */ /* 0x000fe400078e0012 */
[----:B------:R-:W-:Y:S01]  /*85e0*/  IMAD.MOV.U32 R5, RZ, RZ, R23 ;  /* 0x000000ffff057224 */ /* 0x000fe200078e0017 */
[----:B-1----:R-:W-:Y:S06]  /*85f0*/  @!P1 BRA `(.L_x_171) ;  /* 0x0000000000289947 */ /* 0x002fec0003800000 */
[----:B------:R-:W-:Y:S02]  /*8600*/  ULDC UR4, c[0x0][0x64c] ;  /* 0x0001930000047ab9 */ /* 0x000fe40000000800 */
[----:B------:R-:W-:-:S05]  /*8610*/  IADD3 R5, P1, R18, UR4, RZ ;  /* 0x0000000412057c10 */ /* 0x000fca000ff3e0ff */
[----:B------:R-:W-:-:S04]  /*8620*/  IMAD.X R23, RZ, RZ, R23, P1 ;  /* 0x000000ffff177224 */ /* 0x000fc800008e0617 */
[----:B------:R-:W-:-:S04]  /*8630*/  IMAD.WIDE.U32 R6, R23, UR8, RZ ;  /* 0x0000000817067c25 */ /* 0x000fc8000f8e00ff */
[----:B------:R-:W-:-:S04]  /*8640*/  IMAD.WIDE.U32 R6, P1, R5, UR9, R6 ;  /* 0x0000000905067c25 */ /* 0x000fc8000f820006 */
[----:B------:R-:W-:-:S04]  /*8650*/  IMAD.WIDE.U32 R4, R5, UR8, RZ ;  /* 0x0000000805047c25 */ /* 0x000fc8000f8e00ff */
[----:B------:R-:W-:Y:S01]  /*8660*/  IMAD.MOV.U32 R4, RZ, RZ, R7 ;  /* 0x000000ffff047224 */ /* 0x000fe200078e0007 */
[----:B------:R-:W-:Y:S01]  /*8670*/  IADD3 RZ, P3, R5, R6, RZ ;  /* 0x0000000605ff7210 */ /* 0x000fe20007f7e0ff */
[----:B------:R-:W-:-:S04]  /*8680*/  IMAD.X R5, RZ, RZ, RZ, P1 ;  /* 0x000000ffff057224 */ /* 0x000fc800008e06ff */
[----:B------:R-:W-:-:S08]  /*8690*/  IMAD.WIDE.U32.X R4, R23, UR9, R4, P3 ;  /* 0x0000000917047c25 */ /* 0x000fd000098e0404 */
.L_x_171:
[----:B------:R-:W-:Y:S01]  /*86a0*/  ISETP.NE.AND P1, PT, R2, 0x1, PT ;  /* 0x000000010200780c */ /* 0x000fe20003f25270 */
[----:B------:R-:W-:Y:S01]  /*86b0*/  ULDC UR4, c[0x0][0x648] ;  /* 0x0001920000047ab9 */ /* 0x000fe20000000800 */
[----:B------:R-:W-:Y:S01]  /*86c0*/  LOP3.LUT R20, R20, UR17, RZ, 0xc0, !PT ;  /* 0x0000001114147c12 */ /* 0x000fe2000f8ec0ff */
[----:B------:R-:W-:Y:S01]  /*86d0*/  IMAD.MOV R22, RZ, RZ, -R22 ;  /* 0x000000ffff167224 */ /* 0x000fe200078e0a16 */
[----:B------:R-:W-:Y:S01]  /*86e0*/  SHF.R.U64 R5, R4, UR4, R5 ;  /* 0x0000000404057c19 */ /* 0x000fe20008001205 */
[----:B------:R-:W-:Y:S01]  /*86f0*/  ULDC UR4, c[0x0][0x638] ;  /* 0x00018e0000047ab9 */ /* 0x000fe20000000800 */
[----:B------:R-:W-:Y:S01]  /*8700*/  LOP3.LUT R9, R9, UR16, RZ, 0xc0, !PT ;  /* 0x0000001009097c12 */ /* 0x000fe2000f8ec0ff */
[----:B------:R-:W-:Y:S01]  /*8710*/  ULDC UR5, c[0x0][0x610] ;  /* 0x0001840000057ab9 */ /* 0x000fe20000000800 */
[----:B------:R-:W-:Y:S02]  /*8720*/  IMAD.MOV.U32 R4, RZ, RZ, 0x1 ;  /* 0x00000001ff047424 */ /* 0x000fe400078e00ff */
[----:B------:R-:W-:-:S02]  /*8730*/  IMAD.MOV R7, RZ, RZ, -R5 ;  /* 0x000000ffff077224 */ /* 0x000fc400078e0a05 */
[----:B------:R-:W-:Y:S02]  /*8740*/  IMAD R20, R5, UR18, R20 ;  /* 0x0000001205147c24 */ /* 0x000fe4000f8e0214 */
[----:B0-----:R-:W-:Y:S02]  /*8750*/  @P1 IMAD R15, R21, R22, R14 ;  /* 0x00000016150f1224 */ /* 0x001fe400078e020e */
[----:B------:R-:W-:Y:S01]  /*8760*/  IMAD R18, R7, UR4, R18 ;  /* 0x0000000407127c24 */ /* 0x000fe2000f8e0212 */
[----:B------:R-:W-:Y:S01]  /*8770*/  ULDC UR4, c[0x0][0x600] ;  /* 0x0001800000047ab9 */ /* 0x000fe20000000800 */
[----:B------:R-:W-:Y:S02]  /*8780*/  IMAD R15, R20, UR5, R15 ;  /* 0x00000005140f7c24 */ /* 0x000fe4000f8e020f */
[----:B------:R-:W-:-:S05]  /*8790*/  IMAD R18, R18, UR4, R9 ;  /* 0x0000000412127c24 */ /* 0x000fca000f8e0209 */
[----:B------:R-:W-:Y:S02]  /*87a0*/  SEL R9, R18, R15, !P1 ;  /* 0x0000000f12097207 */ /* 0x000fe40004800000 */
[----:B------:R-:W-:-:S07]  /*87b0*/  SEL R7, R15, R18, !P1 ;  /* 0x000000120f077207 */ /* 0x000fce0004800000 */
.L_x_169:
[----:B------:R-:W-:Y:S05]  /*87c0*/  BSYNC B1 ;  /* 0x0000000000017941 */ /* 0x000fea0003800000 */
.L_x_168:
[----:B------:R-:W-:-:S13]  /*87d0*/  LOP3.LUT P1, RZ, R4, 0xff, RZ, 0xc0, !PT ;  /* 0x000000ff04ff7812 */ /* 0x000fda000782c0ff */
[----:B------:R-:W-:Y:S05]  /*87e0*/  @P1 BRA `(.L_x_172) ;  /* 0xfffffff4004c1947 */ /* 0x000fea000383ffff */
[----:B------:R-:W-:Y:S05]  /*87f0*/  BSYNC B0 ;  /* 0x0000000000007941 */ /* 0x000fea0003800000 */
.L_x_160:
[----:B------:R-:W-:-:S03]  /*8800*/  UMOV UR4, 0xffffffff ;  /* 0xffffffff00047882 */ /* 0x000fc60000000000 */
[----:B------:R-:W-:Y:S05]  /*8810*/  BRA.DIV UR4, `(.L_x_173) ;  /* 0x00000006043c7947 */ /* 0x000fea000b800000 */
[----:B------:R-:W-:-:S13]  /*8820*/  ELECT P6, URZ, PT ;  /* 0x00000000003f782f */ /* 0x000fda00038c0000 */
.L_x_188:
[----:B------:R-:W-:Y:S04]  /*8830*/  BSSY B0, `(.L_x_174) ;  /* 0x0000034000007945 */ /* 0x000fe80003800000 */
[----:B------:R-:W-:Y:S05]  /*8840*/  @!P6 BRA `(.L_x_175) ;  /* 0x0000000000c8e947 */ /* 0x000fea0003800000 */
[----:B------:R-:W-:-:S04]  /*8850*/  LOP3.LUT R19, R19, 0x2, RZ, 0xfc, !PT ;  /* 0x0000000213137812 */ /* 0x000fc800078efcff */
[----:B------:R-:W-:-:S13]  /*8860*/  ISETP.NE.AND P0, PT, R19, 0x3, PT ;  /* 0x000000031300780c */ /* 0x000fda0003f05270 */
[----:B------:R-:W-:Y:S05]  /*8870*/  @!P0 BRA `(.L_x_176) ;  /* 0x0000000000048947 */ /* 0x000fea0003800000 */
[----:B------:R-:W-:Y:S01]  /*8880*/  BPT.TRAP 0x1 ;  /* 0x000000040000795c */ /* 0x000fe20000300000 */
.L_x_176:
[----:B------:R-:W0:Y:S01]  /*8890*/  S2R R3, SR_CgaCtaId ;  /* 0x0000000000037919 */ /* 0x000e220000008800 */
[----:B------:R-:W-:-:S04]  /*88a0*/  MOV R2, 0x400 ;  /* 0x0000040000027802 */ /* 0x000fc80000000f00 */
[----:B0-----:R-:W-:Y:S02]  /*88b0*/  LEA R3, R3, R2, 0x18 ;  /* 0x0000000203037211 */ /* 0x001fe400078ec0ff */
[----:B------:R-:W-:-:S03]  /*88c0*/  SHF.L.U32 R2, R0, 0x1f, RZ ;  /* 0x0000001f00027819 */ /* 0x000fc600000006ff */
[----:B------:R-:W-:-:S04]  /*88d0*/  VIADD R3, R3, 0x28 ;  /* 0x0000002803037836 */ /* 0x000fc80000000000 */
[C---:B------:R-:W-:Y:S02]  /*88e0*/  IMAD R7, R12.reuse, 0x8, R3 ;  /* 0x000000080c077824 */ /* 0x040fe400078e0203 */
[----:B------:R-:W-:Y:S02]  /*88f0*/  VIADD R12, R12, 0x1 ;  /* 0x000000010c0c7836 */ /* 0x000fe40000000000 */
[----:B------:R-:W0:Y:S03]  /*8900*/  SYNCS.PHASECHK.TRANS64.TRYWAIT P0, [R7+URZ], R2 ;  /* 0x00000002070075a7 */ /* 0x000e26000800017f */
[----:B------:R-:W-:-:S04]  /*8910*/  ISETP.NE.AND P1, PT, R12, 0x5, PT ;  /* 0x000000050c00780c */ /* 0x000fc80003f25270 */
[----:B------:R-:W-:Y:S02]  /*8920*/  SEL R5, RZ, 0x1, P1 ;  /* 0x00000001ff057807 */ /* 0x000fe40000800000 */
[----:B------:R-:W-:Y:S02]  /*8930*/  SEL R12, R12, RZ, P1 ;  /* 0x000000ff0c0c7207 */ /* 0x000fe40000800000 */
[----:B------:R-:W-:-:S03]  /*8940*/  LOP3.LUT R5, R0, R5, RZ, 0x3c, !PT ;  /* 0x0000000500057212 */ /* 0x000fc600078e3cff */
[----:B------:R-:W-:Y:S01]  /*8950*/  IMAD R9, R12, 0x8, R3 ;  /* 0x000000080c097824 */ /* 0x000fe200078e0203 */
[----:B------:R-:W-:Y:S01]  /*8960*/  SHF.L.U32 R4, R5, 0x1f, RZ ;  /* 0x0000001f05047819 */ /* 0x000fe200000006ff */
[----:B0-----:R-:W-:Y:S06]  /*8970*/  @!P0 BRA `(.L_x_177) ;  /* 0x0000000400048947 */ /* 0x001fec0003800000 */
.L_x_189:
[----:B------:R-:W1:Y:S01]  /*8980*/  SYNCS.PHASECHK.TRANS64.TRYWAIT P0, [R9+URZ], R4 ;  /* 0x00000004090075a7 */ /* 0x000e62000800017f */
[----:B------:R-:W-:-:S05]  /*8990*/  VIADD R0, R12, 0x1 ;  /* 0x000000010c007836 */ /* 0x000fca0000000000 */
[----:B------:R-:W-:-:S04]  /*89a0*/  ISETP.NE.AND P1, PT, R0, 0x5, PT ;  /* 0x000000050000780c */ /* 0x000fc80003f25270 */
[----:B0-----:R-:W-:Y:S02]  /*89b0*/  SEL R2, RZ, 0x1, P1 ;  /* 0x00000001ff027807 */ /* 0x001fe40000800000 */
[----:B------:R-:W-:Y:S02]  /*89c0*/  SEL R0, R0, RZ, P1 ;  /* 0x000000ff00007207 */ /* 0x000fe40000800000 */
[----:B------:R-:W-:-:S03]  /*89d0*/  LOP3.LUT R7, R5, R2, RZ, 0x3c, !PT ;  /* 0x0000000205077212 */ /* 0x000fc600078e3cff */
[----:B------:R-:W-:Y:S01]  /*89e0*/  IMAD R6, R0, 0x8, R3 ;  /* 0x0000000800067824 */ /* 0x000fe200078e0203 */
[----:B------:R-:W-:Y:S01]  /*89f0*/  SHF.L.U32 R5, R7, 0x1f, RZ ;  /* 0x0000001f07057819 */ /* 0x000fe200000006ff */
[----:B-1----:R-:W-:Y:S06]  /*8a00*/  @!P0 BRA `(.L_x_178) ;  /* 0x0000000000f48947 */ /* 0x002fec0003800000 */
.L_x_190:
[----:B------:R-:W1:Y:S01]  /*8a10*/  SYNCS.PHASECHK.TRANS64.TRYWAIT P0, [R6+URZ], R5 ;  /* 0x00000005060075a7 */ /* 0x000e62000800017f */
[----:B------:R-:W-:-:S05]  /*8a20*/  VIADD R0, R0, 0x1 ;  /* 0x0000000100007836 */ /* 0x000fca0000000000 */
[----:B------:R-:W-:-:S04]  /*8a30*/  ISETP.NE.AND P1, PT, R0, 0x5, PT ;  /* 0x000000050000780c */ /* 0x000fc80003f25270 */
[----:B------:R-:W-:Y:S02]  /*8a40*/  SEL R2, RZ, 0x1, P1 ;  /* 0x00000001ff027807 */ /* 0x000fe40000800000 */
[----:B------:R-:W-:Y:S02]  /*8a50*/  SEL R0, R0, RZ, P1 ;  /* 0x000000ff00007207 */ /* 0x000fe40000800000 */
[----:B------:R-:W-:-:S03]  /*8a60*/  LOP3.LUT R7, R7, R2, RZ, 0x3c, !PT ;  /* 0x0000000207077212 */ /* 0x000fc600078e3cff */
[----:B0-----:R-:W-:Y:S01]  /*8a70*/  IMAD R9, R0, 0x8, R3 ;  /* 0x0000000800097824 */ /* 0x001fe200078e0203 */
[----:B------:R-:W-:Y:S01]  /*8a80*/  SHF.L.U32 R4, R7, 0x1f, RZ ;  /* 0x0000001f07047819 */ /* 0x000fe200000006ff */
[----:B-1----:R-:W-:Y:S06]  /*8a90*/  @!P0 BRA `(.L_x_179) ;  /* 0x0000000000e48947 */ /* 0x002fec0003800000 */
.L_x_191:
[----:B------:R-:W1:Y:S01]  /*8aa0*/  SYNCS.PHASECHK.TRANS64.TRYWAIT P0, [R9+URZ], R4 ;  /* 0x00000004090075a7 */ /* 0x000e62000800017f */
[----:B------:R-:W-:-:S05]  /*8ab0*/  VIADD R0, R0, 0x1 ;  /* 0x0000000100007836 */ /* 0x000fca0000000000 */
[----:B------:R-:W-:-:S04]  /*8ac0*/  ISETP.NE.AND P1, PT, R0, 0x5, PT ;  /* 0x000000050000780c */ /* 0x000fc80003f25270 */
[----:B------:R-:W-:Y:S02]  /*8ad0*/  SEL R2, RZ, 0x1, P1 ;  /* 0x00000001ff027807 */ /* 0x000fe40000800000 */
[----:B------:R-:W-:Y:S02]  /*8ae0*/  SEL R0, R0, RZ, P1 ;  /* 0x000000ff00007207 */ /* 0x000fe40000800000 */
[----:B------:R-:W-:Y:S01]  /*8af0*/  LOP3.LUT R2, R7, R2, RZ, 0x3c, !PT ;  /* 0x0000000207027212 */ /* 0x000fe200078e3cff */
[----:B-1----:R-:W-:Y:S06]  /*8b00*/  @!P0 BRA `(.L_x_180) ;  /* 0x0000000000dc8947 */ /* 0x002fec0003800000 */
.L_x_192:
[----:B------:R-:W-:Y:S01]  /*8b10*/  IMAD R3, R0, 0x8, R3 ;  /* 0x0000000800037824 */ /* 0x000fe200078e0203 */
[----:B------:R-:W-:-:S07]  /*8b20*/  SHF.L.U32 R0, R2, 0x1f, RZ ;  /* 0x0000001f02007819 */ /* 0x000fce00000006ff */
.L_x_181:
[----:B--2---:R2:W3:Y:S02]  /*8b30*/  SYNCS.PHASECHK.TRANS64.TRYWAIT P0, [R3+URZ], R0 ;  /* 0x00000000030075a7 */ /* 0x0044e4000800017f */
[----:B---3--:R-:W-:Y:S05]  /*8b40*/  @!P0 NANOSLEEP.SYNCS 0x989680 ;  /* 0x009896800000895d */ /* 0x008fea0003900000 */
[----:B------:R-:W3:Y:S02]  /*8b50*/  @!P0 SYNCS.PHASECHK.TRANS64 P0, [R3+URZ], R0 ;  /* 0x00000000030085a7 */ /* 0x000ee4000800007f */
[----:B---3--:R-:W-:Y:S05]  /*8b60*/  @!P0 BRA `(.L_x_181) ;  /* 0xfffffffc00f08947 */ /* 0x008fea000383ffff */
.L_x_175:
[----:B------:R-:W-:Y:S05]  /*8b70*/  BSYNC B0 ;  /* 0x0000000000007941 */ /* 0x000fea0003800000 */
.L_x_174:
[----:B------:R-:W-:Y:S05]  /*8b80*/  EXIT ;  /* 0x000000000000794d */ /* 0x000fea0003800000 */
.L_x_17:
[----:B---3--:R3:W4:Y:S02]  /*8b90*/  SYNCS.PHASECHK.TRANS64.TRYWAIT P1, [R3+URZ], R0 ;  /* 0x00000000030075a7 */ /* 0x008724000802017f */
[----:B----4-:R-:W-:Y:S05]  /*8ba0*/  @!P1 NANOSLEEP.SYNCS 0x989680 ;  /* 0x009896800000995d */ /* 0x010fea0003900000 */
[----:B------:R-:W4:Y:S02]  /*8bb0*/  @!P1 SYNCS.PHASECHK.TRANS64 P1, [R3+URZ], R0 ;  /* 0x00000000030095a7 */ /* 0x000f24000802007f */
[----:B----4-:R-:W-:Y:S05]  /*8bc0*/  @!P1 BRA `(.L_x_17) ;  /* 0xfffffffc00f09947 */ /* 0x010fea000383ffff */
[----:B------:R-:W-:Y:S05]  /*8bd0*/  BRA `(.L_x_16) ;  /* 0xffffff8400987947 */ /* 0x000fea000383ffff */
.L_x_22:
[----:B-1----:R-:W-:-:S04]  /*8be0*/  IMAD.U32 R4, RZ, RZ, UR8 ;  /* 0x00000008ff047e24 */ /* 0x002fc8000f8e00ff */
[----:B------:R1:W2:Y:S03]  /*8bf0*/  SYNCS.PHASECHK.TRANS64.TRYWAIT P1, [R4+URZ], R3 ;  /* 0x00000003040075a7 */ /* 0x0002a6000802017f */
[----:B--2---:R-:W-:Y:S05]  /*8c00*/  @!P1 NANOSLEEP.SYNCS 0x989680 ;  /* 0x009896800000995d */ /* 0x004fea0003900000 */
[----:B------:R-:W2:Y:S02]  /*8c10*/  @!P1 SYNCS.PHASECHK.TRANS64 P1, [R4+URZ], R3 ;  /* 0x00000003040095a7 */ /* 0x000ea4000802007f */
[----:B--2---:R-:W-:Y:S05]  /*8c20*/  @!P1 BRA `(.L_x_22) ;  /* 0xfffffffc00ec9947 */ /* 0x004fea000383ffff */
[----:B------:R-:W-:Y:S05]  /*8c30*/  BRA `(.L_x_21) ;  /* 0xffffff8800d87947 */ /* 0x000fea000383ffff */
.L_x_161:
[----:B------:R-:W-:Y:S01]  /*8c40*/  BSSY B1, `(.L_x_182) ;  /* 0x0000006000017945 */ /* 0x000fe20003800000 */
[----:B------:R-:W-:-:S07]  /*8c50*/  IMAD.MOV.U32 R15, RZ, RZ, -0x1 ;  /* 0xffffffffff0f7424 */ /* 0x000fce00078e00ff */
[----:B------:R-:W-:Y:S05]  /*8c60*/  WARPSYNC.COLLECTIVE R15, `(.L_x_183) ;  /* 0x000000000f0c7348 */ /* 0x000fea0003c00000 */
[----:B------:R-:W-:Y:S02]  /*8c70*/  ELECT P6, UR62, PT ;  /* 0x00000000003e782f */ /* 0x000fe400038c0000 */
[----:B------:R-:W-:Y:S01]  /*8c80*/  MOV R14, UR62 ;  /* 0x0000003e000e7c02 */ /* 0x000fe20008000f00 */
[----:B------:R-:W-:Y:S10]  /*8c90*/  ENDCOLLECTIVE ;  /* 0x000000000000791b */ /* 0x000ff40003800000 */
.L_x_183:
[----:B------:R-:W-:Y:S05]  /*8ca0*/  BSYNC B1 ;  /* 0x0000000000017941 */ /* 0x000fea0003800000 */
.L_x_182:
[----:B------:R-:W-:Y:S05]  /*8cb0*/  BRA `(.L_x_184) ;  /* 0xfffffff000247947 */ /* 0x000fea000383ffff */
.L_x_164:
[----:B0-----:R0:W1:Y:S02]  /*8cc0*/  SYNCS.PHASECHK.TRANS64.TRYWAIT P1, [R14+URZ+0x28], R7 ;  /* 0x000028070e0075a7 */ /* 0x001064000802017f */
[----:B-1----:R-:W-:Y:S05]  /*8cd0*/  @!P1 NANOSLEEP.SYNCS 0x989680 ;  /* 0x009896800000995d */ /* 0x002fea0003900000 */
[----:B------:R-:W1:Y:S02]  /*8ce0*/  @!P1 SYNCS.PHASECHK.TRANS64 P1, [R14+URZ+0x28], R7 ;  /* 0x000028070e0095a7 */ /* 0x000e64000802007f */
[----:B-1----:R-:W-:Y:S05]  /*8cf0*/  @!P1 BRA `(.L_x_164) ;  /* 0xfffffffc00f09947 */ /* 0x002fea000383ffff */
[----:B------:R-:W-:Y:S05]  /*8d00*/  BRA `(.L_x_185) ;  /* 0xfffffff000587947 */ /* 0x000fea000383ffff */
.L_x_173:
[----:B------:R-:W-:Y:S01]  /*8d10*/  BSSY B0, `(.L_x_186) ;  /* 0x0000006000007945 */ /* 0x000fe20003800000 */
[----:B------:R-:W-:-:S07]  /*8d20*/  IMAD.MOV.U32 R15, RZ, RZ, -0x1 ;  /* 0xffffffffff0f7424 */ /* 0x000fce00078e00ff */
[----:B------:R-:W-:Y:S05]  /*8d30*/  WARPSYNC.COLLECTIVE R15, `(.L_x_187) ;  /* 0x000000000f0c7348 */ /* 0x000fea0003c00000 */
[----:B------:R-:W-:Y:S02]  /*8d40*/  ELECT P6, UR62, PT ;  /* 0x00000000003e782f */ /* 0x000fe400038c0000 */
[----:B------:R-:W-:Y:S01]  /*8d50*/  MOV R14, UR62 ;  /* 0x0000003e000e7c02 */ /* 0x000fe20008000f00 */
[----:B------:R-:W-:Y:S10]  /*8d60*/  ENDCOLLECTIVE ;  /* 0x000000000000791b */ /* 0x000ff40003800000 */
.L_x_187:
[----:B------:R-:W-:Y:S05]  /*8d70*/  BSYNC B0 ;  /* 0x0000000000007941 */ /* 0x000fea0003800000 */
.L_x_186:
[----:B------:R-:W-:Y:S05]  /*8d80*/  BRA `(.L_x_188) ;  /* 0xfffffff800a87947 */ /* 0x000fea000383ffff */
.L_x_177:
[----:B0-----:R0:W1:Y:S02]  /*8d90*/  SYNCS.PHASECHK.TRANS64.TRYWAIT P0, [R7+URZ], R2 ;  /* 0x00000002070075a7 */ /* 0x001064000800017f */
[----:B-1----:R-:W-:Y:S05]  /*8da0*/  @!P0 NANOSLEEP.SYNCS 0x989680 ;  /* 0x009896800000895d */ /* 0x002fea0003900000 */
[----:B------:R-:W1:Y:S02]  /*8db0*/  @!P0 SYNCS.PHASECHK.TRANS64 P0, [R7+URZ], R2 ;  /* 0x00000002070085a7 */ /* 0x000e64000800007f */
[----:B-1----:R-:W-:Y:S05]  /*8dc0*/  @!P0 BRA `(.L_x_177) ;  /* 0xfffffffc00f08947 */ /* 0x002fea000383ffff */
[----:B------:R-:W-:Y:S05]  /*8dd0*/  BRA `(.L_x_189) ;  /* 0xfffffff800e87947 */ /* 0x000fea000383ffff */
.L_x_178:
[----:B0-----:R0:W1:Y:S02]  /*8de0*/  SYNCS.PHASECHK.TRANS64.TRYWAIT P0, [R9+URZ], R4 ;  /* 0x00000004090075a7 */ /* 0x001064000800017f */
[----:B-1----:R-:W-:Y:S05]  /*8df0*/  @!P0 NANOSLEEP.SYNCS 0x989680 ;  /* 0x009896800000895d */ /* 0x002fea0003900000 */
[----:B------:R-:W1:Y:S02]  /*8e00*/  @!P0 SYNCS.PHASECHK.TRANS64 P0, [R9+URZ], R4 ;  /* 0x00000004090085a7 */ /* 0x000e64000800007f */
[----:B-1----:R-:W-:Y:S05]  /*8e10*/  @!P0 BRA `(.L_x_178) ;  /* 0xfffffffc00f08947 */ /* 0x002fea000383ffff */
[----:B------:R-:W-:Y:S05]  /*8e20*/  BRA `(.L_x_190) ;  /* 0xfffffff800f87947 */ /* 0x000fea000383ffff */
.L_x_179:
[----:B0-----:R0:W1:Y:S02]  /*8e30*/  SYNCS.PHASECHK.TRANS64.TRYWAIT P0, [R6+URZ], R5 ;  /* 0x00000005060075a7 */ /* 0x001064000800017f */
[----:B-1----:R-:W-:Y:S05]  /*8e40*/  @!P0 NANOSLEEP.SYNCS 0x989680 ;  /* 0x009896800000895d */ /* 0x002fea0003900000 */
[----:B------:R-:W1:Y:S02]  /*8e50*/  @!P0 SYNCS.PHASECHK.TRANS64 P0, [R6+URZ], R5 ;  /* 0x00000005060085a7 */ /* 0x000e64000800007f */
[----:B-1----:R-:W-:Y:S05]  /*8e60*/  @!P0 BRA `(.L_x_179) ;  /* 0xfffffffc00f08947 */ /* 0x002fea000383ffff */
[----:B------:R-:W-:Y:S05]  /*8e70*/  BRA `(.L_x_191) ;  /* 0xfffffffc00087947 */ /* 0x000fea000383ffff */
.L_x_180:
[----:B-1----:R1:W2:Y:S02]  /*8e80*/  SYNCS.PHASECHK.TRANS64.TRYWAIT P0, [R9+URZ], R4 ;  /* 0x00000004090075a7 */ /* 0x0022a4000800017f */
[----:B--2---:R-:W-:Y:S05]  /*8e90*/  @!P0 NANOSLEEP.SYNCS 0x989680 ;  /* 0x009896800000895d */ /* 0x004fea0003900000 */
[----:B------:R-:W2:Y:S02]  /*8ea0*/  @!P0 SYNCS.PHASECHK.TRANS64 P0, [R9+URZ], R4 ;  /* 0x00000004090085a7 */ /* 0x000ea4000800007f */
[----:B--2---:R-:W-:Y:S05]  /*8eb0*/  @!P0 BRA `(.L_x_180) ;  /* 0xfffffffc00f08947 */ /* 0x004fea000383ffff */
[----:B------:R-:W-:Y:S05]  /*8ec0*/  BRA `(.L_x_192) ;  /* 0xfffffffc00107947 */ /* 0x000fea000383ffff */
.L_x_193:
[----:B------:R-:W-:-:S00]  /*8ed0*/  BRA `(.L_x_193) ;  /* 0xfffffffc00fc7947 */ /* 0x000fc0000383ffff */
[----:B------:R-:W-:-:S00]  /*8ee0*/  NOP ;  /* 0x0000000000007918 */ /* 0x000fc00000000000 */
        /* <DEDUP_REMOVED lines=9> */
.L_x_194:


//--------------------- .nv.global.init           --------------------------
	.section	.nv.global.init,"aw",@progbits
.nv.global.init:
	.type		$str$22,@object
	.size		$str$22,($str$23 - $str$22)
$str$22:
        /*0000*/ 	.byte	0x6b, 0x5f, 0x74, 0x69, 0x6c, 0x65, 0x5f, 0x63, 0x6f, 0x75, 0x6e, 0x74, 0x20, 0x3e, 0x3d, 0x20
        /*0010*/ 	.byte	0x31, 0x00
	.type		$str$23,@object
	.size		$str$23,(__unnamed_1 - $str$23)
$str$23:
        /*0012*/ 	.byte	0x2f, 0x74, 0x6d, 0x70, 0x2f, 0x63, 0x75, 0x74, 0x6c, 0x61, 0x73, 0x73, 0x5f, 0x73, 0x77, 0x65
        /*0022*/ 	.byte	0x65, 0x70, 0x5f, 0x73, 0x72, 0x63, 0x2f, 0x69, 0x6e, 0x63, 0x6c, 0x75, 0x64, 0x65, 0x2f, 0x63
        /*0032*/ 	.byte	0x75, 0x74, 0x6c, 0x61, 0x73, 0x73, 0x2f, 0x67, 0x65, 0x6d, 0x6d, 0x2f, 0x63, 0x6f, 0x6c, 0x6c
        /*0042*/ 	.byte	0x65, 0x63, 0x74, 0x69, 0x76, 0x65, 0x2f, 0x73, 0x6d, 0x39, 0x30, 0x5f, 0x6d, 0x6d, 0x61, 0x5f
        /*0052*/ 	.byte	0x74, 0x6d, 0x61, 0x5f, 0x67, 0x6d, 0x6d, 0x61, 0x5f, 0x73, 0x73, 0x5f, 0x77, 0x61, 0x72, 0x70
        /*0062*/ 	.byte	0x73, 0x70, 0x65, 0x63, 0x69, 0x61, 0x6c, 0x69, 0x7a, 0x65, 0x64, 0x2e, 0x68, 0x70, 0x70, 0x00
	.type		__unnamed_1,@object
	.size		__unnamed_1,(.L_0 - __unnamed_1)
__unnamed_1:
        /*0072*/ 	.byte	0x76, 0x6f, 0x69, 0x64, 0x20, 0x63, 0x75, 0x74, 0x6c, 0x61, 0x73, 0x73, 0x3a, 0x3a, 0x67, 0x65
        /* <DEDUP_REMOVED lines=180> */
        /*0bc2*/ 	.byte	0x79, 0x5d, 0x00
.L_0:


//--------------------- .nv.shared._ZN7cutlass13device_kernelINS_4gemm6kernel13GemmUniversalIN4cute5tupleIJiiiiEEENS1_10collective13CollectiveMmaINS1_34MainloopSm90TmaGmmaWarpSpecializedILi5ENS5_IJNS4_1CILi1EEESB_SB_EEENS1_35KernelTmaWarpSpecializedCooperativeEEENS5_IJNSA_ILi256EEENSA_ILi64EEESG_EEENS_10bfloat16_tENS5_IJlSB_lEEESI_SJ_NS4_8TiledMMAINS4_8MMA_AtomIJNS4_4SM904GMMA27MMA_64x64x16_F32BF16BF16_SSILNSN_5MajorE0ELSP_0ELNSN_7ScaleInE1ELSQ_1EEEEEENS4_6LayoutINS5_IJNSA_ILi2EEESB_SB_EEENS5_IJSB_NSA_ILi0EEESW_EEEEENS5_IJNS4_10UnderscoreESZ_SZ_EEEEENS4_13SM90_TMA_LOADENS4_14ComposedLayoutINS4_7SwizzleILi3ELi4ELi3EEENS4_18smem_ptr_flag_bitsILi16EEENST_INS5_IJNSA_ILi8EEESG_EEENS5_IJSG_SB_EEEEEEEvNS4_8identityES12_S1C_vS1D_EENS_8epilogue10collective6detail29Sm90TmaWarpSpecializedAdapterINS1G_15DefaultEpilogueISI_SJ_SJ_NS1F_6thread17LinearCombinationISI_Li1EffLNS1K_9ScaleType4KindE0ELNS_15FloatRoundStyleE2ESI_EENS1_15EpilogueDefaultEEEEEvvEEEEvNT_6ParamsE --------------------------
	.section	.nv.shared._ZN7cutlass13device_kernelINS_4gemm6kernel13GemmUniversalIN4cute5tupleIJiiiiEEENS1_10collective13CollectiveMmaINS1_34MainloopSm90TmaGmmaWarpSpecializedILi5ENS5_IJNS4_1CILi1EEESB_SB_EEENS1_35KernelTmaWarpSpecializedCooperativeEEENS5_IJNSA_ILi256EEENSA_ILi64EEESG_EEENS_10bfloat16_tENS5_IJlSB_lEEESI_SJ_NS4_8TiledMMAINS4_8MMA_AtomIJNS4_4SM904GMMA27MMA_64x64x16_F32BF16BF16_SSILNSN_5MajorE0ELSP_0ELNSN_7ScaleInE1ELSQ_1EEEEEENS4_6LayoutINS5_IJNSA_ILi2EEESB_SB_EEENS5_IJSB_NSA_ILi0EEESW_EEEEENS5_IJNS4_10UnderscoreESZ_SZ_EEEEENS4_13SM90_TMA_LOADENS4_14ComposedLayoutINS4_7SwizzleILi3ELi4ELi3EEENS4_18smem_ptr_flag_bitsILi16EEENST_INS5_IJNSA_ILi8EEESG_EEENS5_IJSG_SB_EEEEEEEvNS4_8identityES12_S1C_vS1D_EENS_8epilogue10collective6detail29Sm90TmaWarpSpecializedAdapterINS1G_15DefaultEpilogueISI_SJ_SJ_NS1F_6thread17LinearCombinationISI_Li1EffLNS1K_9ScaleType4KindE0ELNS_15FloatRoundStyleE2ESI_EENS1_15EpilogueDefaultEEEEEvvEEEEvNT_6ParamsE,"aw",@nobits
	.sectionflags	@""
	.align	16
	.zero		1024


//--------------------- .nv.shared.reserved.0     --------------------------
	.section	.nv.shared.reserved.0,"aw",@nobits
	.weak		__nv_reservedSMEM_offset_0_alias
	.size		__nv_reservedSMEM_offset_0_alias, 0, 0
	.other		__nv_reservedSMEM_offset_0_alias,@"STO_CUDA_RESERVED_SHARED STV_DEFAULT"
__nv_reservedSMEM_offset_0_alias:
	.zero		0


//--------------------- .nv.global                --------------------------
	.section	.nv.global,"aw",@nobits
.nv.global:
	.type		_ZN40_INTERNAL_b03f99e4_4_k_cu_5455c820_264454cute1_E,@object
	.size		_ZN40_INTERNAL_b03f99e4_4_k_cu_5455c820_264454cute1_E,(_ZN40_INTERNAL_b03f99e4_4_k_cu_5455c820_264454cuda3std3__45__cpo6cbeginE - _ZN40_INTERNAL_b03f99e4_4_k_cu_5455c820_264454cute1_E)
_ZN40_INTERNAL_b03f99e4_4_k_cu_5455c820_264454cute1_E:
	.zero		1
	.type		_ZN40_INTERNAL_b03f99e4_4_k_cu_5455c820_264454cuda3std3__45__cpo6cbeginE,@object
	.size		_ZN40_INTERNAL_b03f99e4_4_k_cu_5455c820_264454cuda3std3__45__cpo6cbeginE,(_ZN40_INTERNAL_b03f99e4_4_k_cu_5455c820_264454cuda3std3__48in_placeE - _ZN40_INTERNAL_b03f99e4_4_k_cu_5455c820_264454cuda3std3__45__cpo6cbeginE)
_ZN40_INTERNAL_b03f99e4_4_k_cu_5455c820_264454cuda3std3__45__cpo6cbeginE:
	.zero		1
	.type		_ZN40_INTERNAL_b03f99e4_4_k_cu_5455c820_264454cuda3std3__48in_placeE,@object
	.size		_ZN40_INTERNAL_b03f99e4_4_k_cu_5455c820_264454cuda3std3__48in_placeE,(_ZN40_INTERNAL_b03f99e4_4_k_cu_5455c820_264454cuda3std6ranges3__45__cpo9iter_moveE - _ZN40_INTERNAL_b03f99e4_4_k_cu_5455c820_264454cuda3std3__48in_placeE)
_ZN40_INTERNAL_b03f99e4_4_k_cu_5455c820_264454cuda3std3__48in_placeE:
	.zero		1
	.type		_ZN40_INTERNAL_b03f99e4_4_k_cu_5455c820_264454cuda3std6ranges3__45__cpo9iter_moveE,@object
	.size		_ZN40_INTERNAL_b03f99e4_4_k_cu_5455c820_264454cuda3std6ranges3__45__cpo9iter_moveE,(_ZN40_INTERNAL_b03f99e4_4_k_cu_5455c820_264454cuda3std3__45__cpo5beginE - _ZN40_INTERNAL_b03f99e4_4_k_cu_5455c820_264454cuda3std6ranges3__45__cpo9iter_moveE)
_ZN40_INTERNAL_b03f99e4_4_k_cu_5455c820_264454cuda3std6ranges3__45__cpo9iter_moveE:
	.zero		1
	.type		_ZN40_INTERNAL_b03f99e4_4_k_cu_5455c820_264454cuda3std3__45__cpo5beginE,@object
	.size		_ZN40_INTERNAL_b03f99e4_4_k_cu_5455c820_264454cuda3std3__45__cpo5beginE,(_ZN40_INTERNAL_b03f99e4_4_k_cu_5455c820_264454cuda3std3__442_GLOBAL__N__b03f99e4_4_k_cu_5455c820_264456ignoreE - _ZN40_INTERNAL_b03f99e4_4_k_cu_5455c820_264454cuda3std3__45__cpo5beginE)
_ZN40_INTERNAL_b03f99e4_4_k_cu_5455c820_264454cuda3std3__45__cpo5beginE:
	.zero		1
	.type		_ZN40_INTERNAL_b03f99e4_4_k_cu_5455c820_264454cuda3std3__442_GLOBAL__N__b03f99e4_4_k_cu_5455c820_264456ignoreE,@object
	.size		_ZN40_INTERNAL_b03f99e4_4_k_cu_5455c820_264454cuda3std3__442_GLOBAL__N__b03f99e4_4_k_cu_5455c820_264456ignoreE,(_ZN40_INTERNAL_b03f99e4_4_k_cu_5455c820_264454cute7productE - _ZN40_INTERNAL_b03f99e4_4_k_cu_5455c820_264454cuda3std3__442_GLOBAL__N__b03f99e4_4_k_cu_5455c820_264456ignoreE)
_ZN40_INTERNAL_b03f99e4_4_k_cu_5455c820_264454cuda3std3__442_GLOBAL__N__b03f99e4_4_k_cu_5455c820_264456ignoreE:
	.zero		1
	.type		_ZN40_INTERNAL_b03f99e4_4_k_cu_5455c820_264454cute7productE,@object
	.size		_ZN40_INTERNAL_b03f99e4_4_k_cu_5455c820_264454cute7productE,(_ZN40_INTERNAL_b03f99e4_4_k_cu_5455c820_264454cuda3std3__45__cpo3endE - _ZN40_INTERNAL_b03f99e4_4_k_cu_5455c820_264454cute7productE)
_ZN40_INTERNAL_b03f99e4_4_k_cu_5455c820_264454cute7productE:
	.zero		1
	.type		_ZN40_INTERNAL_b03f99e4_4_k_cu_5455c820_264454cuda3std3__45__cpo3endE,@object
	.size		_ZN40_INTERNAL_b03f99e4_4_k_cu_5455c820_264454cuda3std3__45__cpo3endE,(_ZN40_INTERNAL_b03f99e4_4_k_cu_5455c820_264454cuda3std3__419piecewise_constructE - _ZN40_INTERNAL_b03f99e4_4_k_cu_5455c820_264454cuda3std3__45__cpo3endE)
_ZN40_INTERNAL_b03f99e4_4_k_cu_5455c820_264454cuda3std3__45__cpo3endE:
	.zero		1
	.type		_ZN40_INTERNAL_b03f99e4_4_k_cu_5455c820_264454cuda3std3__419piecewise_constructE,@object
	.size		_ZN40_INTERNAL_b03f99e4_4_k_cu_5455c820_264454cuda3std3__419piecewise_constructE,(_ZN40_INTERNAL_b03f99e4_4_k_cu_5455c820_264454cuda3std3__45__cpo4cendE - _ZN40_INTERNAL_b03f99e4_4_k_cu_5455c820_264454cuda3std3__419piecewise_constructE)
_ZN40_INTERNAL_b03f99e4_4_k_cu_5455c820_264454cuda3std3__419piecewise_constructE:
	.zero		1
	.type		_ZN40_INTERNAL_b03f99e4_4_k_cu_5455c820_264454cuda3std3__45__cpo4cendE,@object
	.size		_ZN40_INTERNAL_b03f99e4_4_k_cu_5455c820_264454cuda3std3__45__cpo4cendE,(_ZN40_INTERNAL_b03f99e4_4_k_cu_5455c820_264454cuda3std6ranges3__45__cpo4swapE - _ZN40_INTERNAL_b03f99e4_4_k_cu_5455c820_264454cuda3std3__45__cpo4cendE)
_ZN40_INTERNAL_b03f99e4_4_k_cu_5455c820_264454cuda3std3__45__cpo4cendE:
	.zero		1
	.type		_ZN40_INTERNAL_b03f99e4_4_k_cu_5455c820_264454cuda3std6ranges3__45__cpo4swapE,@object
	.size		_ZN40_INTERNAL_b03f99e4_4_k_cu_5455c820_264454cuda3std6ranges3__45__cpo4swapE,(.L_8 - _ZN40_INTERNAL_b03f99e4_4_k_cu_5455c820_264454cuda3std6ranges3__45__cpo4swapE)
_ZN40_INTERNAL_b03f99e4_4_k_cu_5455c820_264454cuda3std6ranges3__45__cpo4swapE:
	.zero		1
.L_8:


//--------------------- .nv.constant0._ZN7cutlass13device_kernelINS_4gemm6kernel13GemmUniversalIN4cute5tupleIJiiiiEEENS1_10collective13CollectiveMmaINS1_34MainloopSm90TmaGmmaWarpSpecializedILi5ENS5_IJNS4_1CILi1EEESB_SB_EEENS1_35KernelTmaWarpSpecializedCooperativeEEENS5_IJNSA_ILi256EEENSA_ILi64EEESG_EEENS_10bfloat16_tENS5_IJlSB_lEEESI_SJ_NS4_8TiledMMAINS4_8MMA_AtomIJNS4_4SM904GMMA27MMA_64x64x16_F32BF16BF16_SSILNSN_5MajorE0ELSP_0ELNSN_7ScaleInE1ELSQ_1EEEEEENS4_6LayoutINS5_IJNSA_ILi2EEESB_SB_EEENS5_IJSB_NSA_ILi0EEESW_EEEEENS5_IJNS4_10UnderscoreESZ_SZ_EEEEENS4_13SM90_TMA_LOADENS4_14ComposedLayoutINS4_7SwizzleILi3ELi4ELi3EEENS4_18smem_ptr_flag_bitsILi16EEENST_INS5_IJNSA_ILi8EEESG_EEENS5_IJSG_SB_EEEEEEEvNS4_8identityES12_S1C_vS1D_EENS_8epilogue10collective6detail29Sm90TmaWarpSpecializedAdapterINS1G_15DefaultEpilogueISI_SJ_SJ_NS1F_6thread17LinearCombinationISI_Li1EffLNS1K_9ScaleType4KindE0ELNS_15FloatRoundStyleE2ESI_EENS1_15EpilogueDefaultEEEEEvvEEEEvNT_6ParamsE --------------------------
	.section	.nv.constant0._ZN7cutlass13device_kernelINS_4gemm6kernel13GemmUniversalIN4cute5tupleIJiiiiEEENS1_10collective13CollectiveMmaINS1_34MainloopSm90TmaGmmaWarpSpecializedILi5ENS5_IJNS4_1CILi1EEESB_SB_EEENS1_35KernelTmaWarpSpecializedCooperativeEEENS5_IJNSA_ILi256EEENSA_ILi64EEESG_EEENS_10bfloat16_tENS5_IJlSB_lEEESI_SJ_NS4_8TiledMMAINS4_8MMA_AtomIJNS4_4SM904GMMA27MMA_64x64x16_F32BF16BF16_SSILNSN_5MajorE0ELSP_0ELNSN_7ScaleInE1ELSQ_1EEEEEENS4_6LayoutINS5_IJNSA_ILi2EEESB_SB_EEENS5_IJSB_NSA_ILi0EEESW_EEEEENS5_IJNS4_10UnderscoreESZ_SZ_EEEEENS4_13SM90_TMA_LOADENS4_14ComposedLayoutINS4_7SwizzleILi3ELi4ELi3EEENS4_18smem_ptr_flag_bitsILi16EEENST_INS5_IJNSA_ILi8EEESG_EEENS5_IJSG_SB_EEEEEEEvNS4_8identityES12_S1C_vS1D_EENS_8epilogue10collective6detail29Sm90TmaWarpSpecializedAdapterINS1G_15DefaultEpilogueISI_SJ_SJ_NS1F_6thread17LinearCombinationISI_Li1EffLNS1K_9ScaleType4KindE0ELNS_15FloatRoundStyleE2ESI_EENS1_15EpilogueDefaultEEEEEvvEEEEvNT_6ParamsE,"a",@progbits
	.sectionflags	@""
	.align	4
.nv.constant0._ZN7cutlass13device_kernelINS_4gemm6kernel13GemmUniversalIN4cute5tupleIJiiiiEEENS1_10collective13CollectiveMmaINS1_34MainloopSm90TmaGmmaWarpSpecializedILi5ENS5_IJNS4_1CILi1EEESB_SB_EEENS1_35KernelTmaWarpSpecializedCooperativeEEENS5_IJNSA_ILi256EEENSA_ILi64EEESG_EEENS_10bfloat16_tENS5_IJlSB_lEEESI_SJ_NS4_8TiledMMAINS4_8MMA_AtomIJNS4_4SM904GMMA27MMA_64x64x16_F32BF16BF16_SSILNSN_5MajorE0ELSP_0ELNSN_7ScaleInE1ELSQ_1EEEEEENS4_6LayoutINS5_IJNSA_ILi2EEESB_SB_EEENS5_IJSB_NSA_ILi0EEESW_EEEEENS5_IJNS4_10UnderscoreESZ_SZ_EEEEENS4_13SM90_TMA_LOADENS4_14ComposedLayoutINS4_7SwizzleILi3ELi4ELi3EEENS4_18smem_ptr_flag_bitsILi16EEENST_INS5_IJNSA_ILi8EEESG_EEENS5_IJSG_SB_EEEEEEEvNS4_8identityES12_S1C_vS1D_EENS_8epilogue10collective6detail29Sm90TmaWarpSpecializedAdapterINS1G_15DefaultEpilogueISI_SJ_SJ_NS1F_6thread17LinearCombinationISI_Li1EffLNS1K_9ScaleType4KindE0ELNS_15FloatRoundStyleE2ESI_EENS1_15EpilogueDefaultEEEEEvvEEEEvNT_6ParamsE:
	.zero		1664


//--------------------- SYMBOLS --------------------------

	.type		.nv.reservedSmem.offset0,@object
	.size		.nv.reservedSmem.offset0,0x4
	.type		__assertfail,@function
